//
// Generated by NVIDIA NVVM Compiler
//
// Compiler Build ID: CL-36424714
// Cuda compilation tools, release 13.0, V13.0.88
// Based on NVVM 20.0.0
//

.version 9.0
.target sm_100
.address_size 64

	// .globl	_Z9ld_globalPfPj

.visible .entry _Z9ld_globalPfPj(
	.param .u64 .ptr .align 1 _Z9ld_globalPfPj_param_0,
	.param .u64 .ptr .align 1 _Z9ld_globalPfPj_param_1
)
{
	.reg .b32 	%r<5>;
	.reg .b32 	%f<259>;
	.reg .b64 	%rd<39>;

	ld.param.u64 	%rd1, [_Z9ld_globalPfPj_param_0];
	ld.param.u64 	%rd33, [_Z9ld_globalPfPj_param_1];
	// begin inline asm
	bar.sync   0; 
	
	// end inline asm
	// begin inline asm
	mov.u32    %r1,     %clock; 
	
	// end inline asm
	// begin inline asm
	ld.global.ca.f32   %f1,     [%rd1];       
	ld.global.ca.f32   %f2,     [%rd1+4];     
	ld.global.ca.f32   %f3,     [%rd1+8];     
	ld.global.ca.f32   %f4,     [%rd1+12];    
	
	// end inline asm
	add.f32 	%f129, %f1, 0f00000000;
	add.f32 	%f130, %f2, %f129;
	add.f32 	%f131, %f3, %f130;
	add.f32 	%f132, %f4, %f131;
	add.s64 	%rd2, %rd1, 16;
	// begin inline asm
	ld.global.ca.f32   %f5,     [%rd2];       
	ld.global.ca.f32   %f6,     [%rd2+4];     
	ld.global.ca.f32   %f7,     [%rd2+8];     
	ld.global.ca.f32   %f8,     [%rd2+12];    
	
	// end inline asm
	add.f32 	%f133, %f132, %f5;
	add.f32 	%f134, %f6, %f133;
	add.f32 	%f135, %f7, %f134;
	add.f32 	%f136, %f8, %f135;
	add.s64 	%rd3, %rd1, 32;
	// begin inline asm
	ld.global.ca.f32   %f9,     [%rd3];       
	ld.global.ca.f32   %f10,     [%rd3+4];     
	ld.global.ca.f32   %f11,     [%rd3+8];     
	ld.global.ca.f32   %f12,     [%rd3+12];    
	
	// end inline asm
	add.f32 	%f137, %f136, %f9;
	add.f32 	%f138, %f10, %f137;
	add.f32 	%f139, %f11, %f138;
	add.f32 	%f140, %f12, %f139;
	add.s64 	%rd4, %rd1, 48;
	// begin inline asm
	ld.global.ca.f32   %f13,     [%rd4];       
	ld.global.ca.f32   %f14,     [%rd4+4];     
	ld.global.ca.f32   %f15,     [%rd4+8];     
	ld.global.ca.f32   %f16,     [%rd4+12];    
	
	// end inline asm
	add.f32 	%f141, %f140, %f13;
	add.f32 	%f142, %f14, %f141;
	add.f32 	%f143, %f15, %f142;
	add.f32 	%f144, %f16, %f143;
	add.s64 	%rd5, %rd1, 64;
	// begin inline asm
	ld.global.ca.f32   %f17,     [%rd5];       
	ld.global.ca.f32   %f18,     [%rd5+4];     
	ld.global.ca.f32   %f19,     [%rd5+8];     
	ld.global.ca.f32   %f20,     [%rd5+12];    
	
	// end inline asm
	add.f32 	%f145, %f144, %f17;
	add.f32 	%f146, %f18, %f145;
	add.f32 	%f147, %f19, %f146;
	add.f32 	%f148, %f20, %f147;
	add.s64 	%rd6, %rd1, 80;
	// begin inline asm
	ld.global.ca.f32   %f21,     [%rd6];       
	ld.global.ca.f32   %f22,     [%rd6+4];     
	ld.global.ca.f32   %f23,     [%rd6+8];     
	ld.global.ca.f32   %f24,     [%rd6+12];    
	
	// end inline asm
	add.f32 	%f149, %f148, %f21;
	add.f32 	%f150, %f22, %f149;
	add.f32 	%f151, %f23, %f150;
	add.f32 	%f152, %f24, %f151;
	add.s64 	%rd7, %rd1, 96;
	// begin inline asm
	ld.global.ca.f32   %f25,     [%rd7];       
	ld.global.ca.f32   %f26,     [%rd7+4];     
	ld.global.ca.f32   %f27,     [%rd7+8];     
	ld.global.ca.f32   %f28,     [%rd7+12];    
	
	// end inline asm
	add.f32 	%f153, %f152, %f25;
	add.f32 	%f154, %f26, %f153;
	add.f32 	%f155, %f27, %f154;
	add.f32 	%f156, %f28, %f155;
	add.s64 	%rd8, %rd1, 112;
	// begin inline asm
	ld.global.ca.f32   %f29,     [%rd8];       
	ld.global.ca.f32   %f30,     [%rd8+4];     
	ld.global.ca.f32   %f31,     [%rd8+8];     
	ld.global.ca.f32   %f32,     [%rd8+12];    
	
	// end inline asm
	add.f32 	%f157, %f156, %f29;
	add.f32 	%f158, %f30, %f157;
	add.f32 	%f159, %f31, %f158;
	add.f32 	%f160, %f32, %f159;
	add.s64 	%rd9, %rd1, 128;
	// begin inline asm
	ld.global.ca.f32   %f33,     [%rd9];       
	ld.global.ca.f32   %f34,     [%rd9+4];     
	ld.global.ca.f32   %f35,     [%rd9+8];     
	ld.global.ca.f32   %f36,     [%rd9+12];    
	
	// end inline asm
	add.f32 	%f161, %f160, %f33;
	add.f32 	%f162, %f34, %f161;
	add.f32 	%f163, %f35, %f162;
	add.f32 	%f164, %f36, %f163;
	add.s64 	%rd10, %rd1, 144;
	// begin inline asm
	ld.global.ca.f32   %f37,     [%rd10];       
	ld.global.ca.f32   %f38,     [%rd10+4];     
	ld.global.ca.f32   %f39,     [%rd10+8];     
	ld.global.ca.f32   %f40,     [%rd10+12];    
	
	// end inline asm
	add.f32 	%f165, %f164, %f37;
	add.f32 	%f166, %f38, %f165;
	add.f32 	%f167, %f39, %f166;
	add.f32 	%f168, %f40, %f167;
	add.s64 	%rd11, %rd1, 160;
	// begin inline asm
	ld.global.ca.f32   %f41,     [%rd11];       
	ld.global.ca.f32   %f42,     [%rd11+4];     
	ld.global.ca.f32   %f43,     [%rd11+8];     
	ld.global.ca.f32   %f44,     [%rd11+12];    
	
	// end inline asm
	add.f32 	%f169, %f168, %f41;
	add.f32 	%f170, %f42, %f169;
	add.f32 	%f171, %f43, %f170;
	add.f32 	%f172, %f44, %f171;
	add.s64 	%rd12, %rd1, 176;
	// begin inline asm
	ld.global.ca.f32   %f45,     [%rd12];       
	ld.global.ca.f32   %f46,     [%rd12+4];     
	ld.global.ca.f32   %f47,     [%rd12+8];     
	ld.global.ca.f32   %f48,     [%rd12+12];    
	
	// end inline asm
	add.f32 	%f173, %f172, %f45;
	add.f32 	%f174, %f46, %f173;
	add.f32 	%f175, %f47, %f174;
	add.f32 	%f176, %f48, %f175;
	add.s64 	%rd13, %rd1, 192;
	// begin inline asm
	ld.global.ca.f32   %f49,     [%rd13];       
	ld.global.ca.f32   %f50,     [%rd13+4];     
	ld.global.ca.f32   %f51,     [%rd13+8];     
	ld.global.ca.f32   %f52,     [%rd13+12];    
	
	// end inline asm
	add.f32 	%f177, %f176, %f49;
	add.f32 	%f178, %f50, %f177;
	add.f32 	%f179, %f51, %f178;
	add.f32 	%f180, %f52, %f179;
	add.s64 	%rd14, %rd1, 208;
	// begin inline asm
	ld.global.ca.f32   %f53,     [%rd14];       
	ld.global.ca.f32   %f54,     [%rd14+4];     
	ld.global.ca.f32   %f55,     [%rd14+8];     
	ld.global.ca.f32   %f56,     [%rd14+12];    
	
	// end inline asm
	add.f32 	%f181, %f180, %f53;
	add.f32 	%f182, %f54, %f181;
	add.f32 	%f183, %f55, %f182;
	add.f32 	%f184, %f56, %f183;
	add.s64 	%rd15, %rd1, 224;
	// begin inline asm
	ld.global.ca.f32   %f57,     [%rd15];       
	ld.global.ca.f32   %f58,     [%rd15+4];     
	ld.global.ca.f32   %f59,     [%rd15+8];     
	ld.global.ca.f32   %f60,     [%rd15+12];    
	
	// end inline asm
	add.f32 	%f185, %f184, %f57;
	add.f32 	%f186, %f58, %f185;
	add.f32 	%f187, %f59, %f186;
	add.f32 	%f188, %f60, %f187;
	add.s64 	%rd16, %rd1, 240;
	// begin inline asm
	ld.global.ca.f32   %f61,     [%rd16];       
	ld.global.ca.f32   %f62,     [%rd16+4];     
	ld.global.ca.f32   %f63,     [%rd16+8];     
	ld.global.ca.f32   %f64,     [%rd16+12];    
	
	// end inline asm
	add.f32 	%f189, %f188, %f61;
	add.f32 	%f190, %f62, %f189;
	add.f32 	%f191, %f63, %f190;
	add.f32 	%f192, %f64, %f191;
	add.s64 	%rd17, %rd1, 256;
	// begin inline asm
	ld.global.ca.f32   %f65,     [%rd17];       
	ld.global.ca.f32   %f66,     [%rd17+4];     
	ld.global.ca.f32   %f67,     [%rd17+8];     
	ld.global.ca.f32   %f68,     [%rd17+12];    
	
	// end inline asm
	add.f32 	%f193, %f192, %f65;
	add.f32 	%f194, %f66, %f193;
	add.f32 	%f195, %f67, %f194;
	add.f32 	%f196, %f68, %f195;
	add.s64 	%rd18, %rd1, 272;
	// begin inline asm
	ld.global.ca.f32   %f69,     [%rd18];       
	ld.global.ca.f32   %f70,     [%rd18+4];     
	ld.global.ca.f32   %f71,     [%rd18+8];     
	ld.global.ca.f32   %f72,     [%rd18+12];    
	
	// end inline asm
	add.f32 	%f197, %f196, %f69;
	add.f32 	%f198, %f70, %f197;
	add.f32 	%f199, %f71, %f198;
	add.f32 	%f200, %f72, %f199;
	add.s64 	%rd19, %rd1, 288;
	// begin inline asm
	ld.global.ca.f32   %f73,     [%rd19];       
	ld.global.ca.f32   %f74,     [%rd19+4];     
	ld.global.ca.f32   %f75,     [%rd19+8];     
	ld.global.ca.f32   %f76,     [%rd19+12];    
	
	// end inline asm
	add.f32 	%f201, %f200, %f73;
	add.f32 	%f202, %f74, %f201;
	add.f32 	%f203, %f75, %f202;
	add.f32 	%f204, %f76, %f203;
	add.s64 	%rd20, %rd1, 304;
	// begin inline asm
	ld.global.ca.f32   %f77,     [%rd20];       
	ld.global.ca.f32   %f78,     [%rd20+4];     
	ld.global.ca.f32   %f79,     [%rd20+8];     
	ld.global.ca.f32   %f80,     [%rd20+12];    
	
	// end inline asm
	add.f32 	%f205, %f204, %f77;
	add.f32 	%f206, %f78, %f205;
	add.f32 	%f207, %f79, %f206;
	add.f32 	%f208, %f80, %f207;
	add.s64 	%rd21, %rd1, 320;
	// begin inline asm
	ld.global.ca.f32   %f81,     [%rd21];       
	ld.global.ca.f32   %f82,     [%rd21+4];     
	ld.global.ca.f32   %f83,     [%rd21+8];     
	ld.global.ca.f32   %f84,     [%rd21+12];    
	
	// end inline asm
	add.f32 	%f209, %f208, %f81;
	add.f32 	%f210, %f82, %f209;
	add.f32 	%f211, %f83, %f210;
	add.f32 	%f212, %f84, %f211;
	add.s64 	%rd22, %rd1, 336;
	// begin inline asm
	ld.global.ca.f32   %f85,     [%rd22];       
	ld.global.ca.f32   %f86,     [%rd22+4];     
	ld.global.ca.f32   %f87,     [%rd22+8];     
	ld.global.ca.f32   %f88,     [%rd22+12];    
	
	// end inline asm
	add.f32 	%f213, %f212, %f85;
	add.f32 	%f214, %f86, %f213;
	add.f32 	%f215, %f87, %f214;
	add.f32 	%f216, %f88, %f215;
	add.s64 	%rd23, %rd1, 352;
	// begin inline asm
	ld.global.ca.f32   %f89,     [%rd23];       
	ld.global.ca.f32   %f90,     [%rd23+4];     
	ld.global.ca.f32   %f91,     [%rd23+8];     
	ld.global.ca.f32   %f92,     [%rd23+12];    
	
	// end inline asm
	add.f32 	%f217, %f216, %f89;
	add.f32 	%f218, %f90, %f217;
	add.f32 	%f219, %f91, %f218;
	add.f32 	%f220, %f92, %f219;
	add.s64 	%rd24, %rd1, 368;
	// begin inline asm
	ld.global.ca.f32   %f93,     [%rd24];       
	ld.global.ca.f32   %f94,     [%rd24+4];     
	ld.global.ca.f32   %f95,     [%rd24+8];     
	ld.global.ca.f32   %f96,     [%rd24+12];    
	
	// end inline asm
	add.f32 	%f221, %f220, %f93;
	add.f32 	%f222, %f94, %f221;
	add.f32 	%f223, %f95, %f222;
	add.f32 	%f224, %f96, %f223;
	add.s64 	%rd25, %rd1, 384;
	// begin inline asm
	ld.global.ca.f32   %f97,     [%rd25];       
	ld.global.ca.f32   %f98,     [%rd25+4];     
	ld.global.ca.f32   %f99,     [%rd25+8];     
	ld.global.ca.f32   %f100,     [%rd25+12];    
	
	// end inline asm
	add.f32 	%f225, %f224, %f97;
	add.f32 	%f226, %f98, %f225;
	add.f32 	%f227, %f99, %f226;
	add.f32 	%f228, %f100, %f227;
	add.s64 	%rd26, %rd1, 400;
	// begin inline asm
	ld.global.ca.f32   %f101,     [%rd26];       
	ld.global.ca.f32   %f102,     [%rd26+4];     
	ld.global.ca.f32   %f103,     [%rd26+8];     
	ld.global.ca.f32   %f104,     [%rd26+12];    
	
	// end inline asm
	add.f32 	%f229, %f228, %f101;
	add.f32 	%f230, %f102, %f229;
	add.f32 	%f231, %f103, %f230;
	add.f32 	%f232, %f104, %f231;
	add.s64 	%rd27, %rd1, 416;
	// begin inline asm
	ld.global.ca.f32   %f105,     [%rd27];       
	ld.global.ca.f32   %f106,     [%rd27+4];     
	ld.global.ca.f32   %f107,     [%rd27+8];     
	ld.global.ca.f32   %f108,     [%rd27+12];    
	
	// end inline asm
	add.f32 	%f233, %f232, %f105;
	add.f32 	%f234, %f106, %f233;
	add.f32 	%f235, %f107, %f234;
	add.f32 	%f236, %f108, %f235;
	add.s64 	%rd28, %rd1, 432;
	// begin inline asm
	ld.global.ca.f32   %f109,     [%rd28];       
	ld.global.ca.f32   %f110,     [%rd28+4];     
	ld.global.ca.f32   %f111,     [%rd28+8];     
	ld.global.ca.f32   %f112,     [%rd28+12];    
	
	// end inline asm
	add.f32 	%f237, %f236, %f109;
	add.f32 	%f238, %f110, %f237;
	add.f32 	%f239, %f111, %f238;
	add.f32 	%f240, %f112, %f239;
	add.s64 	%rd29, %rd1, 448;
	// begin inline asm
	ld.global.ca.f32   %f113,     [%rd29];       
	ld.global.ca.f32   %f114,     [%rd29+4];     
	ld.global.ca.f32   %f115,     [%rd29+8];     
	ld.global.ca.f32   %f116,     [%rd29+12];    
	
	// end inline asm
	add.f32 	%f241, %f240, %f113;
	add.f32 	%f242, %f114, %f241;
	add.f32 	%f243, %f115, %f242;
	add.f32 	%f244, %f116, %f243;
	add.s64 	%rd30, %rd1, 464;
	// begin inline asm
	ld.global.ca.f32   %f117,     [%rd30];       
	ld.global.ca.f32   %f118,     [%rd30+4];     
	ld.global.ca.f32   %f119,     [%rd30+8];     
	ld.global.ca.f32   %f120,     [%rd30+12];    
	
	// end inline asm
	add.f32 	%f245, %f244, %f117;
	add.f32 	%f246, %f118, %f245;
	add.f32 	%f247, %f119, %f246;
	add.f32 	%f248, %f120, %f247;
	add.s64 	%rd31, %rd1, 480;
	// begin inline asm
	ld.global.ca.f32   %f121,     [%rd31];       
	ld.global.ca.f32   %f122,     [%rd31+4];     
	ld.global.ca.f32   %f123,     [%rd31+8];     
	ld.global.ca.f32   %f124,     [%rd31+12];    
	
	// end inline asm
	add.f32 	%f249, %f248, %f121;
	add.f32 	%f250, %f122, %f249;
	add.f32 	%f251, %f123, %f250;
	add.f32 	%f252, %f124, %f251;
	add.s64 	%rd32, %rd1, 496;
	// begin inline asm
	ld.global.ca.f32   %f125,     [%rd32];       
	ld.global.ca.f32   %f126,     [%rd32+4];     
	ld.global.ca.f32   %f127,     [%rd32+8];     
	ld.global.ca.f32   %f128,     [%rd32+12];    
	
	// end inline asm
	add.f32 	%f253, %f252, %f125;
	add.f32 	%f254, %f126, %f253;
	add.f32 	%f255, %f127, %f254;
	add.f32 	%f256, %f128, %f255;
	cvta.to.global.u64 	%rd34, %rd33;
	cvta.to.global.u64 	%rd35, %rd1;
	mov.u32 	%r3, %tid.x;
	// begin inline asm
	bar.sync   0; 
	
	// end inline asm
	// begin inline asm
	mov.u32    %r2,     %clock; 
	
	// end inline asm
	sub.s32 	%r4, %r2, %r1;
	mul.wide.u32 	%rd36, %r3, 4;
	add.s64 	%rd37, %rd34, %rd36;
	st.global.u32 	[%rd37], %r4;
	add.s64 	%rd38, %rd35, %rd36;
	ld.global.f32 	%f257, [%rd38];
	add.f32 	%f258, %f256, %f257;
	st.global.f32 	[%rd38], %f258;
	ret;

}
	// .globl	_Z12ld_global_v4PfPj
.visible .entry _Z12ld_global_v4PfPj(
	.param .u64 .ptr .align 1 _Z12ld_global_v4PfPj_param_0,
	.param .u64 .ptr .align 1 _Z12ld_global_v4PfPj_param_1
)
{
	.reg .b32 	%r<5>;
	.reg .b32 	%f<259>;
	.reg .b64 	%rd<39>;

	ld.param.u64 	%rd1, [_Z12ld_global_v4PfPj_param_0];
	ld.param.u64 	%rd33, [_Z12ld_global_v4PfPj_param_1];
	// begin inline asm
	bar.sync   0; 
	
	// end inline asm
	// begin inline asm
	mov.u32    %r1,     %clock; 
	
	// end inline asm
	// begin inline asm
	ld.global.ca.v4.f32   {%f1, %f2, %f3, %f4},     [%rd1]; 
	
	// end inline asm
	add.f32 	%f129, %f1, 0f00000000;
	add.f32 	%f130, %f2, %f129;
	add.f32 	%f131, %f3, %f130;
	add.f32 	%f132, %f4, %f131;
	add.s64 	%rd2, %rd1, 16;
	// begin inline asm
	ld.global.ca.v4.f32   {%f5, %f6, %f7, %f8},     [%rd2]; 
	
	// end inline asm
	add.f32 	%f133, %f132, %f5;
	add.f32 	%f134, %f6, %f133;
	add.f32 	%f135, %f7, %f134;
	add.f32 	%f136, %f8, %f135;
	add.s64 	%rd3, %rd1, 32;
	// begin inline asm
	ld.global.ca.v4.f32   {%f9, %f10, %f11, %f12},     [%rd3]; 
	
	// end inline asm
	add.f32 	%f137, %f136, %f9;
	add.f32 	%f138, %f10, %f137;
	add.f32 	%f139, %f11, %f138;
	add.f32 	%f140, %f12, %f139;
	add.s64 	%rd4, %rd1, 48;
	// begin inline asm
	ld.global.ca.v4.f32   {%f13, %f14, %f15, %f16},     [%rd4]; 
	
	// end inline asm
	add.f32 	%f141, %f140, %f13;
	add.f32 	%f142, %f14, %f141;
	add.f32 	%f143, %f15, %f142;
	add.f32 	%f144, %f16, %f143;
	add.s64 	%rd5, %rd1, 64;
	// begin inline asm
	ld.global.ca.v4.f32   {%f17, %f18, %f19, %f20},     [%rd5]; 
	
	// end inline asm
	add.f32 	%f145, %f144, %f17;
	add.f32 	%f146, %f18, %f145;
	add.f32 	%f147, %f19, %f146;
	add.f32 	%f148, %f20, %f147;
	add.s64 	%rd6, %rd1, 80;
	// begin inline asm
	ld.global.ca.v4.f32   {%f21, %f22, %f23, %f24},     [%rd6]; 
	
	// end inline asm
	add.f32 	%f149, %f148, %f21;
	add.f32 	%f150, %f22, %f149;
	add.f32 	%f151, %f23, %f150;
	add.f32 	%f152, %f24, %f151;
	add.s64 	%rd7, %rd1, 96;
	// begin inline asm
	ld.global.ca.v4.f32   {%f25, %f26, %f27, %f28},     [%rd7]; 
	
	// end inline asm
	add.f32 	%f153, %f152, %f25;
	add.f32 	%f154, %f26, %f153;
	add.f32 	%f155, %f27, %f154;
	add.f32 	%f156, %f28, %f155;
	add.s64 	%rd8, %rd1, 112;
	// begin inline asm
	ld.global.ca.v4.f32   {%f29, %f30, %f31, %f32},     [%rd8]; 
	
	// end inline asm
	add.f32 	%f157, %f156, %f29;
	add.f32 	%f158, %f30, %f157;
	add.f32 	%f159, %f31, %f158;
	add.f32 	%f160, %f32, %f159;
	add.s64 	%rd9, %rd1, 128;
	// begin inline asm
	ld.global.ca.v4.f32   {%f33, %f34, %f35, %f36},     [%rd9]; 
	
	// end inline asm
	add.f32 	%f161, %f160, %f33;
	add.f32 	%f162, %f34, %f161;
	add.f32 	%f163, %f35, %f162;
	add.f32 	%f164, %f36, %f163;
	add.s64 	%rd10, %rd1, 144;
	// begin inline asm
	ld.global.ca.v4.f32   {%f37, %f38, %f39, %f40},     [%rd10]; 
	
	// end inline asm
	add.f32 	%f165, %f164, %f37;
	add.f32 	%f166, %f38, %f165;
	add.f32 	%f167, %f39, %f166;
	add.f32 	%f168, %f40, %f167;
	add.s64 	%rd11, %rd1, 160;
	// begin inline asm
	ld.global.ca.v4.f32   {%f41, %f42, %f43, %f44},     [%rd11]; 
	
	// end inline asm
	add.f32 	%f169, %f168, %f41;
	add.f32 	%f170, %f42, %f169;
	add.f32 	%f171, %f43, %f170;
	add.f32 	%f172, %f44, %f171;
	add.s64 	%rd12, %rd1, 176;
	// begin inline asm
	ld.global.ca.v4.f32   {%f45, %f46, %f47, %f48},     [%rd12]; 
	
	// end inline asm
	add.f32 	%f173, %f172, %f45;
	add.f32 	%f174, %f46, %f173;
	add.f32 	%f175, %f47, %f174;
	add.f32 	%f176, %f48, %f175;
	add.s64 	%rd13, %rd1, 192;
	// begin inline asm
	ld.global.ca.v4.f32   {%f49, %f50, %f51, %f52},     [%rd13]; 
	
	// end inline asm
	add.f32 	%f177, %f176, %f49;
	add.f32 	%f178, %f50, %f177;
	add.f32 	%f179, %f51, %f178;
	add.f32 	%f180, %f52, %f179;
	add.s64 	%rd14, %rd1, 208;
	// begin inline asm
	ld.global.ca.v4.f32   {%f53, %f54, %f55, %f56},     [%rd14]; 
	
	// end inline asm
	add.f32 	%f181, %f180, %f53;
	add.f32 	%f182, %f54, %f181;
	add.f32 	%f183, %f55, %f182;
	add.f32 	%f184, %f56, %f183;
	add.s64 	%rd15, %rd1, 224;
	// begin inline asm
	ld.global.ca.v4.f32   {%f57, %f58, %f59, %f60},     [%rd15]; 
	
	// end inline asm
	add.f32 	%f185, %f184, %f57;
	add.f32 	%f186, %f58, %f185;
	add.f32 	%f187, %f59, %f186;
	add.f32 	%f188, %f60, %f187;
	add.s64 	%rd16, %rd1, 240;
	// begin inline asm
	ld.global.ca.v4.f32   {%f61, %f62, %f63, %f64},     [%rd16]; 
	
	// end inline asm
	add.f32 	%f189, %f188, %f61;
	add.f32 	%f190, %f62, %f189;
	add.f32 	%f191, %f63, %f190;
	add.f32 	%f192, %f64, %f191;
	add.s64 	%rd17, %rd1, 256;
	// begin inline asm
	ld.global.ca.v4.f32   {%f65, %f66, %f67, %f68},     [%rd17]; 
	
	// end inline asm
	add.f32 	%f193, %f192, %f65;
	add.f32 	%f194, %f66, %f193;
	add.f32 	%f195, %f67, %f194;
	add.f32 	%f196, %f68, %f195;
	add.s64 	%rd18, %rd1, 272;
	// begin inline asm
	ld.global.ca.v4.f32   {%f69, %f70, %f71, %f72},     [%rd18]; 
	
	// end inline asm
	add.f32 	%f197, %f196, %f69;
	add.f32 	%f198, %f70, %f197;
	add.f32 	%f199, %f71, %f198;
	add.f32 	%f200, %f72, %f199;
	add.s64 	%rd19, %rd1, 288;
	// begin inline asm
	ld.global.ca.v4.f32   {%f73, %f74, %f75, %f76},     [%rd19]; 
	
	// end inline asm
	add.f32 	%f201, %f200, %f73;
	add.f32 	%f202, %f74, %f201;
	add.f32 	%f203, %f75, %f202;
	add.f32 	%f204, %f76, %f203;
	add.s64 	%rd20, %rd1, 304;
	// begin inline asm
	ld.global.ca.v4.f32   {%f77, %f78, %f79, %f80},     [%rd20]; 
	
	// end inline asm
	add.f32 	%f205, %f204, %f77;
	add.f32 	%f206, %f78, %f205;
	add.f32 	%f207, %f79, %f206;
	add.f32 	%f208, %f80, %f207;
	add.s64 	%rd21, %rd1, 320;
	// begin inline asm
	ld.global.ca.v4.f32   {%f81, %f82, %f83, %f84},     [%rd21]; 
	
	// end inline asm
	add.f32 	%f209, %f208, %f81;
	add.f32 	%f210, %f82, %f209;
	add.f32 	%f211, %f83, %f210;
	add.f32 	%f212, %f84, %f211;
	add.s64 	%rd22, %rd1, 336;
	// begin inline asm
	ld.global.ca.v4.f32   {%f85, %f86, %f87, %f88},     [%rd22]; 
	
	// end inline asm
	add.f32 	%f213, %f212, %f85;
	add.f32 	%f214, %f86, %f213;
	add.f32 	%f215, %f87, %f214;
	add.f32 	%f216, %f88, %f215;
	add.s64 	%rd23, %rd1, 352;
	// begin inline asm
	ld.global.ca.v4.f32   {%f89, %f90, %f91, %f92},     [%rd23]; 
	
	// end inline asm
	add.f32 	%f217, %f216, %f89;
	add.f32 	%f218, %f90, %f217;
	add.f32 	%f219, %f91, %f218;
	add.f32 	%f220, %f92, %f219;
	add.s64 	%rd24, %rd1, 368;
	// begin inline asm
	ld.global.ca.v4.f32   {%f93, %f94, %f95, %f96},     [%rd24]; 
	
	// end inline asm
	add.f32 	%f221, %f220, %f93;
	add.f32 	%f222, %f94, %f221;
	add.f32 	%f223, %f95, %f222;
	add.f32 	%f224, %f96, %f223;
	add.s64 	%rd25, %rd1, 384;
	// begin inline asm
	ld.global.ca.v4.f32   {%f97, %f98, %f99, %f100},     [%rd25]; 
	
	// end inline asm
	add.f32 	%f225, %f224, %f97;
	add.f32 	%f226, %f98, %f225;
	add.f32 	%f227, %f99, %f226;
	add.f32 	%f228, %f100, %f227;
	add.s64 	%rd26, %rd1, 400;
	// begin inline asm
	ld.global.ca.v4.f32   {%f101, %f102, %f103, %f104},     [%rd26]; 
	
	// end inline asm
	add.f32 	%f229, %f228, %f101;
	add.f32 	%f230, %f102, %f229;
	add.f32 	%f231, %f103, %f230;
	add.f32 	%f232, %f104, %f231;
	add.s64 	%rd27, %rd1, 416;
	// begin inline asm
	ld.global.ca.v4.f32   {%f105, %f106, %f107, %f108},     [%rd27]; 
	
	// end inline asm
	add.f32 	%f233, %f232, %f105;
	add.f32 	%f234, %f106, %f233;
	add.f32 	%f235, %f107, %f234;
	add.f32 	%f236, %f108, %f235;
	add.s64 	%rd28, %rd1, 432;
	// begin inline asm
	ld.global.ca.v4.f32   {%f109, %f110, %f111, %f112},     [%rd28]; 
	
	// end inline asm
	add.f32 	%f237, %f236, %f109;
	add.f32 	%f238, %f110, %f237;
	add.f32 	%f239, %f111, %f238;
	add.f32 	%f240, %f112, %f239;
	add.s64 	%rd29, %rd1, 448;
	// begin inline asm
	ld.global.ca.v4.f32   {%f113, %f114, %f115, %f116},     [%rd29]; 
	
	// end inline asm
	add.f32 	%f241, %f240, %f113;
	add.f32 	%f242, %f114, %f241;
	add.f32 	%f243, %f115, %f242;
	add.f32 	%f244, %f116, %f243;
	add.s64 	%rd30, %rd1, 464;
	// begin inline asm
	ld.global.ca.v4.f32   {%f117, %f118, %f119, %f120},     [%rd30]; 
	
	// end inline asm
	add.f32 	%f245, %f244, %f117;
	add.f32 	%f246, %f118, %f245;
	add.f32 	%f247, %f119, %f246;
	add.f32 	%f248, %f120, %f247;
	add.s64 	%rd31, %rd1, 480;
	// begin inline asm
	ld.global.ca.v4.f32   {%f121, %f122, %f123, %f124},     [%rd31]; 
	
	// end inline asm
	add.f32 	%f249, %f248, %f121;
	add.f32 	%f250, %f122, %f249;
	add.f32 	%f251, %f123, %f250;
	add.f32 	%f252, %f124, %f251;
	add.s64 	%rd32, %rd1, 496;
	// begin inline asm
	ld.global.ca.v4.f32   {%f125, %f126, %f127, %f128},     [%rd32]; 
	
	// end inline asm
	add.f32 	%f253, %f252, %f125;
	add.f32 	%f254, %f126, %f253;
	add.f32 	%f255, %f127, %f254;
	add.f32 	%f256, %f128, %f255;
	cvta.to.global.u64 	%rd34, %rd33;
	cvta.to.global.u64 	%rd35, %rd1;
	mov.u32 	%r3, %tid.x;
	// begin inline asm
	bar.sync   0; 
	
	// end inline asm
	// begin inline asm
	mov.u32    %r2,     %clock; 
	
	// end inline asm
	sub.s32 	%r4, %r2, %r1;
	mul.wide.u32 	%rd36, %r3, 4;
	add.s64 	%rd37, %rd34, %rd36;
	st.global.u32 	[%rd37], %r4;
	add.s64 	%rd38, %rd35, %rd36;
	ld.global.f32 	%f257, [%rd38];
	add.f32 	%f258, %f256, %f257;
	st.global.f32 	[%rd38], %f258;
	ret;

}
	// .globl	_Z14ld_global_massPfPjm
.visible .entry _Z14ld_global_massPfPjm(
	.param .u64 .ptr .align 1 _Z14ld_global_massPfPjm_param_0,
	.param .u64 .ptr .align 1 _Z14ld_global_massPfPjm_param_1,
	.param .u64 _Z14ld_global_massPfPjm_param_2
)
{
	.reg .pred 	%p<6>;
	.reg .b32 	%r<16>;
	.reg .b32 	%f<161>;
	.reg .b64 	%rd<25>;

	ld.param.u64 	%rd7, [_Z14ld_global_massPfPjm_param_0];
	ld.param.u64 	%rd8, [_Z14ld_global_massPfPjm_param_2];
	setp.eq.s64 	%p1, %rd8, 0;
	mov.f32 	%f160, 0f00000000;
	@%p1 bra 	$L__BB2_7;
	and.b64  	%rd24, %rd8, 7;
	setp.lt.u64 	%p2, %rd8, 8;
	mov.f32 	%f160, 0f00000000;
	mov.b32 	%r14, 0;
	@%p2 bra 	$L__BB2_4;
	and.b64  	%rd23, %rd8, -8;
	mov.f32 	%f160, 0f00000000;
	mov.b32 	%r12, 0;
	mov.u32 	%r14, %r12;
$L__BB2_3:
	.pragma "nounroll";
	mul.wide.u32 	%rd17, %r12, 4;
	add.s64 	%rd9, %rd7, %rd17;
	// begin inline asm
	ld.global.ca.f32   %f12,     [%rd9]; 
	ld.global.ca.f32   %f13,     [%rd9+4]; 
	ld.global.ca.f32   %f14,     [%rd9+8]; 
	ld.global.ca.f32   %f15,     [%rd9+12]; 
	ld.global.ca.f32   %f16,     [%rd9+16]; 
	ld.global.ca.f32   %f17,     [%rd9+20]; 
	ld.global.ca.f32   %f18,     [%rd9+24]; 
	ld.global.ca.f32   %f19,     [%rd9+28]; 
	
	// end inline asm
	add.f32 	%f76, %f160, %f12;
	add.f32 	%f77, %f13, %f76;
	add.f32 	%f78, %f14, %f77;
	add.f32 	%f79, %f15, %f78;
	add.f32 	%f80, %f16, %f79;
	add.f32 	%f81, %f17, %f80;
	add.f32 	%f82, %f18, %f81;
	add.f32 	%f83, %f19, %f82;
	add.s64 	%rd10, %rd9, 16;
	// begin inline asm
	ld.global.ca.f32   %f20,     [%rd10]; 
	ld.global.ca.f32   %f21,     [%rd10+4]; 
	ld.global.ca.f32   %f22,     [%rd10+8]; 
	ld.global.ca.f32   %f23,     [%rd10+12]; 
	ld.global.ca.f32   %f24,     [%rd10+16]; 
	ld.global.ca.f32   %f25,     [%rd10+20]; 
	ld.global.ca.f32   %f26,     [%rd10+24]; 
	ld.global.ca.f32   %f27,     [%rd10+28]; 
	
	// end inline asm
	add.f32 	%f84, %f83, %f20;
	add.f32 	%f85, %f21, %f84;
	add.f32 	%f86, %f22, %f85;
	add.f32 	%f87, %f23, %f86;
	add.f32 	%f88, %f24, %f87;
	add.f32 	%f89, %f25, %f88;
	add.f32 	%f90, %f26, %f89;
	add.f32 	%f91, %f27, %f90;
	add.s64 	%rd11, %rd9, 32;
	// begin inline asm
	ld.global.ca.f32   %f28,     [%rd11]; 
	ld.global.ca.f32   %f29,     [%rd11+4]; 
	ld.global.ca.f32   %f30,     [%rd11+8]; 
	ld.global.ca.f32   %f31,     [%rd11+12]; 
	ld.global.ca.f32   %f32,     [%rd11+16]; 
	ld.global.ca.f32   %f33,     [%rd11+20]; 
	ld.global.ca.f32   %f34,     [%rd11+24]; 
	ld.global.ca.f32   %f35,     [%rd11+28]; 
	
	// end inline asm
	add.f32 	%f92, %f91, %f28;
	add.f32 	%f93, %f29, %f92;
	add.f32 	%f94, %f30, %f93;
	add.f32 	%f95, %f31, %f94;
	add.f32 	%f96, %f32, %f95;
	add.f32 	%f97, %f33, %f96;
	add.f32 	%f98, %f34, %f97;
	add.f32 	%f99, %f35, %f98;
	add.s64 	%rd12, %rd9, 48;
	// begin inline asm
	ld.global.ca.f32   %f36,     [%rd12]; 
	ld.global.ca.f32   %f37,     [%rd12+4]; 
	ld.global.ca.f32   %f38,     [%rd12+8]; 
	ld.global.ca.f32   %f39,     [%rd12+12]; 
	ld.global.ca.f32   %f40,     [%rd12+16]; 
	ld.global.ca.f32   %f41,     [%rd12+20]; 
	ld.global.ca.f32   %f42,     [%rd12+24]; 
	ld.global.ca.f32   %f43,     [%rd12+28]; 
	
	// end inline asm
	add.f32 	%f100, %f99, %f36;
	add.f32 	%f101, %f37, %f100;
	add.f32 	%f102, %f38, %f101;
	add.f32 	%f103, %f39, %f102;
	add.f32 	%f104, %f40, %f103;
	add.f32 	%f105, %f41, %f104;
	add.f32 	%f106, %f42, %f105;
	add.f32 	%f107, %f43, %f106;
	add.s64 	%rd13, %rd9, 64;
	// begin inline asm
	ld.global.ca.f32   %f44,     [%rd13]; 
	ld.global.ca.f32   %f45,     [%rd13+4]; 
	ld.global.ca.f32   %f46,     [%rd13+8]; 
	ld.global.ca.f32   %f47,     [%rd13+12]; 
	ld.global.ca.f32   %f48,     [%rd13+16]; 
	ld.global.ca.f32   %f49,     [%rd13+20]; 
	ld.global.ca.f32   %f50,     [%rd13+24]; 
	ld.global.ca.f32   %f51,     [%rd13+28]; 
	
	// end inline asm
	add.f32 	%f108, %f107, %f44;
	add.f32 	%f109, %f45, %f108;
	add.f32 	%f110, %f46, %f109;
	add.f32 	%f111, %f47, %f110;
	add.f32 	%f112, %f48, %f111;
	add.f32 	%f113, %f49, %f112;
	add.f32 	%f114, %f50, %f113;
	add.f32 	%f115, %f51, %f114;
	add.s64 	%rd14, %rd9, 80;
	// begin inline asm
	ld.global.ca.f32   %f52,     [%rd14]; 
	ld.global.ca.f32   %f53,     [%rd14+4]; 
	ld.global.ca.f32   %f54,     [%rd14+8]; 
	ld.global.ca.f32   %f55,     [%rd14+12]; 
	ld.global.ca.f32   %f56,     [%rd14+16]; 
	ld.global.ca.f32   %f57,     [%rd14+20]; 
	ld.global.ca.f32   %f58,     [%rd14+24]; 
	ld.global.ca.f32   %f59,     [%rd14+28]; 
	
	// end inline asm
	add.f32 	%f116, %f115, %f52;
	add.f32 	%f117, %f53, %f116;
	add.f32 	%f118, %f54, %f117;
	add.f32 	%f119, %f55, %f118;
	add.f32 	%f120, %f56, %f119;
	add.f32 	%f121, %f57, %f120;
	add.f32 	%f122, %f58, %f121;
	add.f32 	%f123, %f59, %f122;
	add.s64 	%rd15, %rd9, 96;
	// begin inline asm
	ld.global.ca.f32   %f60,     [%rd15]; 
	ld.global.ca.f32   %f61,     [%rd15+4]; 
	ld.global.ca.f32   %f62,     [%rd15+8]; 
	ld.global.ca.f32   %f63,     [%rd15+12]; 
	ld.global.ca.f32   %f64,     [%rd15+16]; 
	ld.global.ca.f32   %f65,     [%rd15+20]; 
	ld.global.ca.f32   %f66,     [%rd15+24]; 
	ld.global.ca.f32   %f67,     [%rd15+28]; 
	
	// end inline asm
	add.f32 	%f124, %f123, %f60;
	add.f32 	%f125, %f61, %f124;
	add.f32 	%f126, %f62, %f125;
	add.f32 	%f127, %f63, %f126;
	add.f32 	%f128, %f64, %f127;
	add.f32 	%f129, %f65, %f128;
	add.f32 	%f130, %f66, %f129;
	add.f32 	%f131, %f67, %f130;
	add.s64 	%rd16, %rd9, 112;
	// begin inline asm
	ld.global.ca.f32   %f68,     [%rd16]; 
	ld.global.ca.f32   %f69,     [%rd16+4]; 
	ld.global.ca.f32   %f70,     [%rd16+8]; 
	ld.global.ca.f32   %f71,     [%rd16+12]; 
	ld.global.ca.f32   %f72,     [%rd16+16]; 
	ld.global.ca.f32   %f73,     [%rd16+20]; 
	ld.global.ca.f32   %f74,     [%rd16+24]; 
	ld.global.ca.f32   %f75,     [%rd16+28]; 
	
	// end inline asm
	add.f32 	%f132, %f131, %f68;
	add.f32 	%f133, %f69, %f132;
	add.f32 	%f134, %f70, %f133;
	add.f32 	%f135, %f71, %f134;
	add.f32 	%f136, %f72, %f135;
	add.f32 	%f137, %f73, %f136;
	add.f32 	%f138, %f74, %f137;
	add.f32 	%f160, %f75, %f138;
	add.s32 	%r14, %r14, 8;
	add.s32 	%r12, %r12, 32;
	add.s64 	%rd23, %rd23, -8;
	setp.ne.s64 	%p3, %rd23, 0;
	@%p3 bra 	$L__BB2_3;
$L__BB2_4:
	setp.eq.s64 	%p4, %rd24, 0;
	@%p4 bra 	$L__BB2_7;
	shl.b32 	%r15, %r14, 2;
$L__BB2_6:
	.pragma "nounroll";
	mul.wide.u32 	%rd19, %r15, 4;
	add.s64 	%rd18, %rd7, %rd19;
	// begin inline asm
	ld.global.ca.f32   %f139,     [%rd18]; 
	ld.global.ca.f32   %f140,     [%rd18+4]; 
	ld.global.ca.f32   %f141,     [%rd18+8]; 
	ld.global.ca.f32   %f142,     [%rd18+12]; 
	ld.global.ca.f32   %f143,     [%rd18+16]; 
	ld.global.ca.f32   %f144,     [%rd18+20]; 
	ld.global.ca.f32   %f145,     [%rd18+24]; 
	ld.global.ca.f32   %f146,     [%rd18+28]; 
	
	// end inline asm
	add.f32 	%f147, %f160, %f139;
	add.f32 	%f148, %f140, %f147;
	add.f32 	%f149, %f141, %f148;
	add.f32 	%f150, %f142, %f149;
	add.f32 	%f151, %f143, %f150;
	add.f32 	%f152, %f144, %f151;
	add.f32 	%f153, %f145, %f152;
	add.f32 	%f160, %f146, %f153;
	add.s32 	%r15, %r15, 4;
	add.s64 	%rd24, %rd24, -1;
	setp.ne.s64 	%p5, %rd24, 0;
	@%p5 bra 	$L__BB2_6;
$L__BB2_7:
	cvta.to.global.u64 	%rd20, %rd7;
	mov.u32 	%r11, %tid.x;
	mul.wide.u32 	%rd21, %r11, 4;
	add.s64 	%rd22, %rd20, %rd21;
	ld.global.f32 	%f154, [%rd22];
	add.f32 	%f155, %f160, %f154;
	st.global.f32 	[%rd22], %f155;
	ret;

}
	// .globl	_Z17ld_global_v4_massPfPjm
.visible .entry _Z17ld_global_v4_massPfPjm(
	.param .u64 .ptr .align 1 _Z17ld_global_v4_massPfPjm_param_0,
	.param .u64 .ptr .align 1 _Z17ld_global_v4_massPfPjm_param_1,
	.param .u64 _Z17ld_global_v4_massPfPjm_param_2
)
{
	.reg .pred 	%p<6>;
	.reg .b32 	%r<16>;
	.reg .b32 	%f<161>;
	.reg .b64 	%rd<25>;

	ld.param.u64 	%rd7, [_Z17ld_global_v4_massPfPjm_param_0];
	ld.param.u64 	%rd8, [_Z17ld_global_v4_massPfPjm_param_2];
	setp.eq.s64 	%p1, %rd8, 0;
	mov.f32 	%f160, 0f00000000;
	@%p1 bra 	$L__BB3_7;
	and.b64  	%rd24, %rd8, 7;
	setp.lt.u64 	%p2, %rd8, 8;
	mov.f32 	%f160, 0f00000000;
	mov.b32 	%r14, 0;
	@%p2 bra 	$L__BB3_4;
	and.b64  	%rd23, %rd8, -8;
	mov.f32 	%f160, 0f00000000;
	mov.b32 	%r12, 0;
	mov.u32 	%r14, %r12;
$L__BB3_3:
	.pragma "nounroll";
	mul.wide.u32 	%rd17, %r12, 4;
	add.s64 	%rd9, %rd7, %rd17;
	// begin inline asm
	ld.global.ca.v4.f32   {%f12, %f13, %f14, %f15},     [%rd9];      
	ld.global.ca.v4.f32   {%f16, %f17, %f18, %f19},     [%rd9+16];   
	
	// end inline asm
	add.f32 	%f76, %f160, %f12;
	add.f32 	%f77, %f13, %f76;
	add.f32 	%f78, %f14, %f77;
	add.f32 	%f79, %f15, %f78;
	add.f32 	%f80, %f16, %f79;
	add.f32 	%f81, %f17, %f80;
	add.f32 	%f82, %f18, %f81;
	add.f32 	%f83, %f19, %f82;
	add.s64 	%rd10, %rd9, 32;
	// begin inline asm
	ld.global.ca.v4.f32   {%f20, %f21, %f22, %f23},     [%rd10];      
	ld.global.ca.v4.f32   {%f24, %f25, %f26, %f27},     [%rd10+16];   
	
	// end inline asm
	add.f32 	%f84, %f83, %f20;
	add.f32 	%f85, %f21, %f84;
	add.f32 	%f86, %f22, %f85;
	add.f32 	%f87, %f23, %f86;
	add.f32 	%f88, %f24, %f87;
	add.f32 	%f89, %f25, %f88;
	add.f32 	%f90, %f26, %f89;
	add.f32 	%f91, %f27, %f90;
	add.s64 	%rd11, %rd9, 64;
	// begin inline asm
	ld.global.ca.v4.f32   {%f28, %f29, %f30, %f31},     [%rd11];      
	ld.global.ca.v4.f32   {%f32, %f33, %f34, %f35},     [%rd11+16];   
	
	// end inline asm
	add.f32 	%f92, %f91, %f28;
	add.f32 	%f93, %f29, %f92;
	add.f32 	%f94, %f30, %f93;
	add.f32 	%f95, %f31, %f94;
	add.f32 	%f96, %f32, %f95;
	add.f32 	%f97, %f33, %f96;
	add.f32 	%f98, %f34, %f97;
	add.f32 	%f99, %f35, %f98;
	add.s64 	%rd12, %rd9, 96;
	// begin inline asm
	ld.global.ca.v4.f32   {%f36, %f37, %f38, %f39},     [%rd12];      
	ld.global.ca.v4.f32   {%f40, %f41, %f42, %f43},     [%rd12+16];   
	
	// end inline asm
	add.f32 	%f100, %f99, %f36;
	add.f32 	%f101, %f37, %f100;
	add.f32 	%f102, %f38, %f101;
	add.f32 	%f103, %f39, %f102;
	add.f32 	%f104, %f40, %f103;
	add.f32 	%f105, %f41, %f104;
	add.f32 	%f106, %f42, %f105;
	add.f32 	%f107, %f43, %f106;
	add.s64 	%rd13, %rd9, 128;
	// begin inline asm
	ld.global.ca.v4.f32   {%f44, %f45, %f46, %f47},     [%rd13];      
	ld.global.ca.v4.f32   {%f48, %f49, %f50, %f51},     [%rd13+16];   
	
	// end inline asm
	add.f32 	%f108, %f107, %f44;
	add.f32 	%f109, %f45, %f108;
	add.f32 	%f110, %f46, %f109;
	add.f32 	%f111, %f47, %f110;
	add.f32 	%f112, %f48, %f111;
	add.f32 	%f113, %f49, %f112;
	add.f32 	%f114, %f50, %f113;
	add.f32 	%f115, %f51, %f114;
	add.s64 	%rd14, %rd9, 160;
	// begin inline asm
	ld.global.ca.v4.f32   {%f52, %f53, %f54, %f55},     [%rd14];      
	ld.global.ca.v4.f32   {%f56, %f57, %f58, %f59},     [%rd14+16];   
	
	// end inline asm
	add.f32 	%f116, %f115, %f52;
	add.f32 	%f117, %f53, %f116;
	add.f32 	%f118, %f54, %f117;
	add.f32 	%f119, %f55, %f118;
	add.f32 	%f120, %f56, %f119;
	add.f32 	%f121, %f57, %f120;
	add.f32 	%f122, %f58, %f121;
	add.f32 	%f123, %f59, %f122;
	add.s64 	%rd15, %rd9, 192;
	// begin inline asm
	ld.global.ca.v4.f32   {%f60, %f61, %f62, %f63},     [%rd15];      
	ld.global.ca.v4.f32   {%f64, %f65, %f66, %f67},     [%rd15+16];   
	
	// end inline asm
	add.f32 	%f124, %f123, %f60;
	add.f32 	%f125, %f61, %f124;
	add.f32 	%f126, %f62, %f125;
	add.f32 	%f127, %f63, %f126;
	add.f32 	%f128, %f64, %f127;
	add.f32 	%f129, %f65, %f128;
	add.f32 	%f130, %f66, %f129;
	add.f32 	%f131, %f67, %f130;
	add.s64 	%rd16, %rd9, 224;
	// begin inline asm
	ld.global.ca.v4.f32   {%f68, %f69, %f70, %f71},     [%rd16];      
	ld.global.ca.v4.f32   {%f72, %f73, %f74, %f75},     [%rd16+16];   
	
	// end inline asm
	add.f32 	%f132, %f131, %f68;
	add.f32 	%f133, %f69, %f132;
	add.f32 	%f134, %f70, %f133;
	add.f32 	%f135, %f71, %f134;
	add.f32 	%f136, %f72, %f135;
	add.f32 	%f137, %f73, %f136;
	add.f32 	%f138, %f74, %f137;
	add.f32 	%f160, %f75, %f138;
	add.s32 	%r14, %r14, 8;
	add.s32 	%r12, %r12, 64;
	add.s64 	%rd23, %rd23, -8;
	setp.ne.s64 	%p3, %rd23, 0;
	@%p3 bra 	$L__BB3_3;
$L__BB3_4:
	setp.eq.s64 	%p4, %rd24, 0;
	@%p4 bra 	$L__BB3_7;
	shl.b32 	%r15, %r14, 3;
$L__BB3_6:
	.pragma "nounroll";
	mul.wide.u32 	%rd19, %r15, 4;
	add.s64 	%rd18, %rd7, %rd19;
	// begin inline asm
	ld.global.ca.v4.f32   {%f139, %f140, %f141, %f142},     [%rd18];      
	ld.global.ca.v4.f32   {%f143, %f144, %f145, %f146},     [%rd18+16];   
	
	// end inline asm
	add.f32 	%f147, %f160, %f139;
	add.f32 	%f148, %f140, %f147;
	add.f32 	%f149, %f141, %f148;
	add.f32 	%f150, %f142, %f149;
	add.f32 	%f151, %f143, %f150;
	add.f32 	%f152, %f144, %f151;
	add.f32 	%f153, %f145, %f152;
	add.f32 	%f160, %f146, %f153;
	add.s32 	%r15, %r15, 8;
	add.s64 	%rd24, %rd24, -1;
	setp.ne.s64 	%p5, %rd24, 0;
	@%p5 bra 	$L__BB3_6;
$L__BB3_7:
	cvta.to.global.u64 	%rd20, %rd7;
	mov.u32 	%r11, %tid.x;
	mul.wide.u32 	%rd21, %r11, 4;
	add.s64 	%rd22, %rd20, %rd21;
	ld.global.f32 	%f154, [%rd22];
	add.f32 	%f155, %f160, %f154;
	st.global.f32 	[%rd22], %f155;
	ret;

}


// ===== COMPILED SASS (sm_100) =====

	.target	sm_100

	.elftype	@"ET_EXEC"


//--------------------- .note.nv.tkinfo           --------------------------
	.section	.note.nv.tkinfo,"",@"SHT_NOTE"
	.sectionflags	@"SHF_NOTE_NV_TKINFO"
	.tkinfo
        /*0018*/ 	.word	0x00000002
        /*0030*/ 	.string	""
        /*0030*/ 	.string	"ptxas"
        /*0030*/ 	.string	"Cuda compilation tools, release 13.0, V13.0.88"
        /*0030*/ 	.string	"Build cuda_13.0.r13.0/compiler.36424714_0"
        /*0030*/ 	.string	"-arch sm_100 -m 64 "



//--------------------- .note.nv.cuinfo           --------------------------
	.section	.note.nv.cuinfo,"",@"SHT_NOTE"
	.sectionflags	@"SHF_NOTE_NV_CUINFO"
        /*0018*/ 	.short	0x0002
        /*001a*/ 	.short	0x0064
        /*001c*/ 	.short	0x0082
	.zero		2


//--------------------- .nv.info                  --------------------------
	.section	.nv.info,"",@"SHT_CUDA_INFO"
	.align	4


	//----- nvinfo : EIATTR_REGCOUNT
	.align		4
        /*0000*/ 	.byte	0x04, 0x2f
        /*0002*/ 	.short	(.L_1 - .L_0)
	.align		4
.L_0:
        /*0004*/ 	.word	index@(_Z9ld_globalPfPj)
        /*0008*/ 	.word	0x0000001e


	//----- nvinfo : EIATTR_FRAME_SIZE
	.align		4
.L_1:
        /*000c*/ 	.byte	0x04, 0x11
        /*000e*/ 	.short	(.L_3 - .L_2)
	.align		4
.L_2:
        /*0010*/ 	.word	index@(_Z9ld_globalPfPj)
        /*0014*/ 	.word	0x00000000


	//----- nvinfo : EIATTR_REGCOUNT
	.align		4
.L_3:
        /*0018*/ 	.byte	0x04, 0x2f
        /*001a*/ 	.short	(.L_5 - .L_4)
	.align		4
.L_4:
        /*001c*/ 	.word	index@(_Z12ld_global_v4PfPj)
        /*0020*/ 	.word	0x00000022


	//----- nvinfo : EIATTR_FRAME_SIZE
	.align		4
.L_5:
        /*0024*/ 	.byte	0x04, 0x11
        /*0026*/ 	.short	(.L_7 - .L_6)
	.align		4
.L_6:
        /*0028*/ 	.word	index@(_Z12ld_global_v4PfPj)
        /*002c*/ 	.word	0x00000000


	//----- nvinfo : EIATTR_REGCOUNT
	.align		4
.L_7:
        /*0030*/ 	.byte	0x04, 0x2f
        /*0032*/ 	.short	(.L_9 - .L_8)
	.align		4
.L_8:
        /*0034*/ 	.word	index@(_Z14ld_global_massPfPjm)
        /*0038*/ 	.word	0x0000001e


	//----- nvinfo : EIATTR_FRAME_SIZE
	.align		4
.L_9:
        /*003c*/ 	.byte	0x04, 0x11
        /*003e*/ 	.short	(.L_11 - .L_10)
	.align		4
.L_10:
        /*0040*/ 	.word	index@(_Z14ld_global_massPfPjm)
        /*0044*/ 	.word	0x00000000


	//----- nvinfo : EIATTR_REGCOUNT
	.align		4
.L_11:
        /*0048*/ 	.byte	0x04, 0x2f
        /*004a*/ 	.short	(.L_13 - .L_12)
	.align		4
.L_12:
        /*004c*/ 	.word	index@(_Z17ld_global_v4_massPfPjm)
        /*0050*/ 	.word	0x00000020


	//----- nvinfo : EIATTR_FRAME_SIZE
	.align		4
.L_13:
        /*0054*/ 	.byte	0x04, 0x11
        /*0056*/ 	.short	(.L_15 - .L_14)
	.align		4
.L_14:
        /*0058*/ 	.word	index@(_Z17ld_global_v4_massPfPjm)
        /*005c*/ 	.word	0x00000000


	//----- nvinfo : EIATTR_MIN_STACK_SIZE
	.align		4
.L_15:
        /*0060*/ 	.byte	0x04, 0x12
        /*0062*/ 	.short	(.L_17 - .L_16)
	.align		4
.L_16:
        /*0064*/ 	.word	index@(_Z17ld_global_v4_massPfPjm)
        /*0068*/ 	.word	0x00000000


	//----- nvinfo : EIATTR_MIN_STACK_SIZE
	.align		4
.L_17:
        /*006c*/ 	.byte	0x04, 0x12
        /*006e*/ 	.short	(.L_19 - .L_18)
	.align		4
.L_18:
        /*0070*/ 	.word	index@(_Z14ld_global_massPfPjm)
        /*0074*/ 	.word	0x00000000


	//----- nvinfo : EIATTR_MIN_STACK_SIZE
	.align		4
.L_19:
        /*0078*/ 	.byte	0x04, 0x12
        /*007a*/ 	.short	(.L_21 - .L_20)
	.align		4
.L_20:
        /*007c*/ 	.word	index@(_Z12ld_global_v4PfPj)
        /*0080*/ 	.word	0x00000000


	//----- nvinfo : EIATTR_MIN_STACK_SIZE
	.align		4
.L_21:
        /*0084*/ 	.byte	0x04, 0x12
        /*0086*/ 	.short	(.L_23 - .L_22)
	.align		4
.L_22:
        /*0088*/ 	.word	index@(_Z9ld_globalPfPj)
        /*008c*/ 	.word	0x00000000
.L_23:


//--------------------- .nv.compat                --------------------------
	.section	.nv.compat,"",@"SHT_CUDA_COMPAT_INFO"
	.align	4
        /*0000*/ 	.byte	0x02, 0x09, 0x00, 0x00, 0x02, 0x02, 0x01, 0x00, 0x02, 0x05, 0x05, 0x00, 0x03, 0x07, 0x01, 0x01
        /*0010*/ 	.byte	0x02, 0x03, 0x00, 0x00, 0x02, 0x06, 0x01, 0x00, 0x04, 0x0b, 0x08, 0x00, 0x09, 0x00, 0x00, 0x00
        /*0020*/ 	.byte	0x00, 0x00, 0x00, 0x00


//--------------------- .nv.info._Z17ld_global_v4_massPfPjm --------------------------
	.section	.nv.info._Z17ld_global_v4_massPfPjm,"",@"SHT_CUDA_INFO"
	.sectionflags	@""
	.align	4


	//----- nvinfo : EIATTR_CUDA_API_VERSION
	.align		4
        /*0000*/ 	.byte	0x04, 0x37
        /*0002*/ 	.short	(.L_25 - .L_24)
.L_24:
        /*0004*/ 	.word	0x00000082


	//----- nvinfo : EIATTR_KPARAM_INFO
	.align		4
.L_25:
        /*0008*/ 	.byte	0x04, 0x17
        /*000a*/ 	.short	(.L_27 - .L_26)
.L_26:
        /*000c*/ 	.word	0x00000000
        /*0010*/ 	.short	0x0002
        /*0012*/ 	.short	0x0010
        /*0014*/ 	.byte	0x00, 0xf0, 0x21, 0x00


	//----- nvinfo : EIATTR_KPARAM_INFO
	.align		4
.L_27:
        /*0018*/ 	.byte	0x04, 0x17
        /*001a*/ 	.short	(.L_29 - .L_28)
.L_28:
        /*001c*/ 	.word	0x00000000
        /*0020*/ 	.short	0x0001
        /*0022*/ 	.short	0x0008
        /*0024*/ 	.byte	0x00, 0xf5, 0x21, 0x00


	//----- nvinfo : EIATTR_KPARAM_INFO
	.align		4
.L_29:
        /*0028*/ 	.byte	0x04, 0x17
        /*002a*/ 	.short	(.L_31 - .L_30)
.L_30:
        /*002c*/ 	.word	0x00000000
        /*0030*/ 	.short	0x0000
        /*0032*/ 	.short	0x0000
        /*0034*/ 	.byte	0x00, 0xf5, 0x21, 0x00


	//----- nvinfo : EIATTR_SPARSE_MMA_MASK
	.align		4
.L_31:
        /*0038*/ 	.byte	0x03, 0x50
        /*003a*/ 	.short	0x0000


	//----- nvinfo : EIATTR_MAXREG_COUNT
	.align		4
        /*003c*/ 	.byte	0x03, 0x1b
        /*003e*/ 	.short	0x00ff


	//----- nvinfo : EIATTR_MERCURY_ISA_VERSION
	.align		4
        /*0040*/ 	.byte	0x03, 0x5f
        /*0042*/ 	.short	0x0101


	//----- nvinfo : EIATTR_VRC_CTA_INIT_COUNT
	.align		4
        /*0044*/ 	.byte	0x02, 0x4a
	.zero		1
	.zero		1


	//----- nvinfo : EIATTR_EXIT_INSTR_OFFSETS
	.align		4
        /*0048*/ 	.byte	0x04, 0x1c
        /*004a*/ 	.short	(.L_33 - .L_32)


	//   ....[0]....
.L_32:
        /*004c*/ 	.word	0x00000890


	//----- nvinfo : EIATTR_CBANK_PARAM_SIZE
	.align		4
.L_33:
        /*0050*/ 	.byte	0x03, 0x19
        /*0052*/ 	.short	0x0018


	//----- nvinfo : EIATTR_PARAM_CBANK
	.align		4
        /*0054*/ 	.byte	0x04, 0x0a
        /*0056*/ 	.short	(.L_35 - .L_34)
	.align		4
.L_34:
        /*0058*/ 	.word	index@(.nv.constant0._Z17ld_global_v4_massPfPjm)
        /*005c*/ 	.short	0x0380
        /*005e*/ 	.short	0x0018


	//----- nvinfo : EIATTR_SW_WAR
	.align		4
.L_35:
        /*0060*/ 	.byte	0x04, 0x36
        /*0062*/ 	.short	(.L_37 - .L_36)
.L_36:
        /*0064*/ 	.word	0x00000008
.L_37:


//--------------------- .nv.info._Z14ld_global_massPfPjm --------------------------
	.section	.nv.info._Z14ld_global_massPfPjm,"",@"SHT_CUDA_INFO"
	.sectionflags	@""
	.align	4


	//----- nvinfo : EIATTR_CUDA_API_VERSION
	.align		4
        /*0000*/ 	.byte	0x04, 0x37
        /*0002*/ 	.short	(.L_39 - .L_38)
.L_38:
        /*0004*/ 	.word	0x00000082


	//----- nvinfo : EIATTR_KPARAM_INFO
	.align		4
.L_39:
        /*0008*/ 	.byte	0x04, 0x17
        /*000a*/ 	.short	(.L_41 - .L_40)
.L_40:
        /*000c*/ 	.word	0x00000000
        /*0010*/ 	.short	0x0002
        /*0012*/ 	.short	0x0010
        /*0014*/ 	.byte	0x00, 0xf0, 0x21, 0x00


	//----- nvinfo : EIATTR_KPARAM_INFO
	.align		4
.L_41:
        /*0018*/ 	.byte	0x04, 0x17
        /*001a*/ 	.short	(.L_43 - .L_42)
.L_42:
        /*001c*/ 	.word	0x00000000
        /*0020*/ 	.short	0x0001
        /*0022*/ 	.short	0x0008
        /*0024*/ 	.byte	0x00, 0xf5, 0x21, 0x00


	//----- nvinfo : EIATTR_KPARAM_INFO
	.align		4
.L_43:
        /*0028*/ 	.byte	0x04, 0x17
        /*002a*/ 	.short	(.L_45 - .L_44)
.L_44:
        /*002c*/ 	.word	0x00000000
        /*0030*/ 	.short	0x0000
        /*0032*/ 	.short	0x0000
        /*0034*/ 	.byte	0x00, 0xf5, 0x21, 0x00


	//----- nvinfo : EIATTR_SPARSE_MMA_MASK
	.align		4
.L_45:
        /*0038*/ 	.byte	0x03, 0x50
        /*003a*/ 	.short	0x0000


	//----- nvinfo : EIATTR_MAXREG_COUNT
	.align		4
        /*003c*/ 	.byte	0x03, 0x1b
        /*003e*/ 	.short	0x00ff


	//----- nvinfo : EIATTR_MERCURY_ISA_VERSION
	.align		4
        /*0040*/ 	.byte	0x03, 0x5f
        /*0042*/ 	.short	0x0101


	//----- nvinfo : EIATTR_VRC_CTA_INIT_COUNT
	.align		4
        /*0044*/ 	.byte	0x02, 0x4a
	.zero		1
	.zero		1


	//----- nvinfo : EIATTR_EXIT_INSTR_OFFSETS
	.align		4
        /*0048*/ 	.byte	0x04, 0x1c
        /*004a*/ 	.short	(.L_47 - .L_46)


	//   ....[0]....
.L_46:
        /*004c*/ 	.word	0x00000a30


	//----- nvinfo : EIATTR_CBANK_PARAM_SIZE
	.align		4
.L_47:
        /*0050*/ 	.byte	0x03, 0x19
        /*0052*/ 	.short	0x0018


	//----- nvinfo : EIATTR_PARAM_CBANK
	.align		4
        /*0054*/ 	.byte	0x04, 0x0a
        /*0056*/ 	.short	(.L_49 - .L_48)
	.align		4
.L_48:
        /*0058*/ 	.word	index@(.nv.constant0._Z14ld_global_massPfPjm)
        /*005c*/ 	.short	0x0380
        /*005e*/ 	.short	0x0018


	//----- nvinfo : EIATTR_SW_WAR
	.align		4
.L_49:
        /*0060*/ 	.byte	0x04, 0x36
        /*0062*/ 	.short	(.L_51 - .L_50)
.L_50:
        /*0064*/ 	.word	0x00000008
.L_51:


//--------------------- .nv.info._Z12ld_global_v4PfPj --------------------------
	.section	.nv.info._Z12ld_global_v4PfPj,"",@"SHT_CUDA_INFO"
	.sectionflags	@""
	.align	4


	//----- nvinfo : EIATTR_CUDA_API_VERSION
	.align		4
        /*0000*/ 	.byte	0x04, 0x37
        /*0002*/ 	.short	(.L_53 - .L_52)
.L_52:
        /*0004*/ 	.word	0x00000082


	//----- nvinfo : EIATTR_KPARAM_INFO
	.align		4
.L_53:
        /*0008*/ 	.byte	0x04, 0x17
        /*000a*/ 	.short	(.L_55 - .L_54)
.L_54:
        /*000c*/ 	.word	0x00000000
        /*0010*/ 	.short	0x0001
        /*0012*/ 	.short	0x0008
        /*0014*/ 	.byte	0x00, 0xf5, 0x21, 0x00


	//----- nvinfo : EIATTR_KPARAM_INFO
	.align		4
.L_55:
        /*0018*/ 	.byte	0x04, 0x17
        /*001a*/ 	.short	(.L_57 - .L_56)
.L_56:
        /*001c*/ 	.word	0x00000000
        /*0020*/ 	.short	0x0000
        /*0022*/ 	.short	0x0000
        /*0024*/ 	.byte	0x00, 0xf5, 0x21, 0x00


	//----- nvinfo : EIATTR_SPARSE_MMA_MASK
	.align		4
.L_57:
        /*0028*/ 	.byte	0x03, 0x50
        /*002a*/ 	.short	0x0000


	//----- nvinfo : EIATTR_MAXREG_COUNT
	.align		4
        /*002c*/ 	.byte	0x03, 0x1b
        /*002e*/ 	.short	0x00ff


	//----- nvinfo : EIATTR_NUM_BARRIERS
	.align		4
        /*0030*/ 	.byte	0x02, 0x4c
        /*0032*/ 	.byte	0x01
	.zero		1


	//----- nvinfo : EIATTR_MERCURY_ISA_VERSION
	.align		4
        /*0034*/ 	.byte	0x03, 0x5f
        /*0036*/ 	.short	0x0101


	//----- nvinfo : EIATTR_VRC_CTA_INIT_COUNT
	.align		4
        /*0038*/ 	.byte	0x02, 0x4a
	.zero		1
	.zero		1


	//----- nvinfo : EIATTR_EXIT_INSTR_OFFSETS
	.align		4
        /*003c*/ 	.byte	0x04, 0x1c
        /*003e*/ 	.short	(.L_59 - .L_58)


	//   ....[0]....
.L_58:
        /*0040*/ 	.word	0x00000b40


	//----- nvinfo : EIATTR_CBANK_PARAM_SIZE
	.align		4
.L_59:
        /*0044*/ 	.byte	0x03, 0x19
        /*0046*/ 	.short	0x0010


	//----- nvinfo : EIATTR_PARAM_CBANK
	.align		4
        /*0048*/ 	.byte	0x04, 0x0a
        /*004a*/ 	.short	(.L_61 - .L_60)
	.align		4
.L_60:
        /*004c*/ 	.word	index@(.nv.constant0._Z12ld_global_v4PfPj)
        /*0050*/ 	.short	0x0380
        /*0052*/ 	.short	0x0010


	//----- nvinfo : EIATTR_SW_WAR
	.align		4
.L_61:
        /*0054*/ 	.byte	0x04, 0x36
        /*0056*/ 	.short	(.L_63 - .L_62)
.L_62:
        /*0058*/ 	.word	0x00000008
.L_63:


//--------------------- .nv.info._Z9ld_globalPfPj --------------------------
	.section	.nv.info._Z9ld_globalPfPj,"",@"SHT_CUDA_INFO"
	.sectionflags	@""
	.align	4


	//----- nvinfo : EIATTR_CUDA_API_VERSION
	.align		4
        /*0000*/ 	.byte	0x04, 0x37
        /*0002*/ 	.short	(.L_65 - .L_64)
.L_64:
        /*0004*/ 	.word	0x00000082


	//----- nvinfo : EIATTR_KPARAM_INFO
	.align		4
.L_65:
        /*0008*/ 	.byte	0x04, 0x17
        /*000a*/ 	.short	(.L_67 - .L_66)
.L_66:
        /*000c*/ 	.word	0x00000000
        /*0010*/ 	.short	0x0001
        /*0012*/ 	.short	0x0008
        /*0014*/ 	.byte	0x00, 0xf5, 0x21, 0x00


	//----- nvinfo : EIATTR_KPARAM_INFO
	.align		4
.L_67:
        /*0018*/ 	.byte	0x04, 0x17
        /*001a*/ 	.short	(.L_69 - .L_68)
.L_68:
        /*001c*/ 	.word	0x00000000
        /*0020*/ 	.short	0x0000
        /*0022*/ 	.short	0x0000
        /*0024*/ 	.byte	0x00, 0xf5, 0x21, 0x00


	//----- nvinfo : EIATTR_SPARSE_MMA_MASK
	.align		4
.L_69:
        /*0028*/ 	.byte	0x03, 0x50
        /*002a*/ 	.short	0x0000


	//----- nvinfo : EIATTR_MAXREG_COUNT
	.align		4
        /*002c*/ 	.byte	0x03, 0x1b
        /*002e*/ 	.short	0x00ff


	//----- nvinfo : EIATTR_NUM_BARRIERS
	.align		4
        /*0030*/ 	.byte	0x02, 0x4c
        /*0032*/ 	.byte	0x01
	.zero		1


	//----- nvinfo : EIATTR_MERCURY_ISA_VERSION
	.align		4
        /*0034*/ 	.byte	0x03, 0x5f
        /*0036*/ 	.short	0x0101


	//----- nvinfo : EIATTR_VRC_CTA_INIT_COUNT
	.align		4
        /*0038*/ 	.byte	0x02, 0x4a
	.zero		1
	.zero		1


	//----- nvinfo : EIATTR_EXIT_INSTR_OFFSETS
	.align		4
        /*003c*/ 	.byte	0x04, 0x1c
        /*003e*/ 	.short	(.L_71 - .L_70)


	//   ....[0]....
.L_70:
        /*0040*/ 	.word	0x00001140


	//----- nvinfo : EIATTR_CBANK_PARAM_SIZE
	.align		4
.L_71:
        /*0044*/ 	.byte	0x03, 0x19
        /*0046*/ 	.short	0x0010


	//----- nvinfo : EIATTR_PARAM_CBANK
	.align		4
        /*0048*/ 	.byte	0x04, 0x0a
        /*004a*/ 	.short	(.L_73 - .L_72)
	.align		4
.L_72:
        /*004c*/ 	.word	index@(.nv.constant0._Z9ld_globalPfPj)
        /*0050*/ 	.short	0x0380
        /*0052*/ 	.short	0x0010


	//----- nvinfo : EIATTR_SW_WAR
	.align		4
.L_73:
        /*0054*/ 	.byte	0x04, 0x36
        /*0056*/ 	.short	(.L_75 - .L_74)
.L_74:
        /*0058*/ 	.word	0x00000008
.L_75:


//--------------------- .nv.callgraph             --------------------------
	.section	.nv.callgraph,"",@"SHT_CUDA_CALLGRAPH"
	.align	4
	.sectionentsize	8
	.align		4
        /*0000*/ 	.word	0x00000000
	.align		4
        /*0004*/ 	.word	0xffffffff
	.align		4
        /*0008*/ 	.word	0x00000000
	.align		4
        /*000c*/ 	.word	0xfffffffe
	.align		4
        /*0010*/ 	.word	0x00000000
	.align		4
        /*0014*/ 	.word	0xfffffffd
	.align		4
        /*0018*/ 	.word	0x00000000
	.align		4
        /*001c*/ 	.word	0xfffffffc


//--------------------- .text._Z17ld_global_v4_massPfPjm --------------------------
	.section	.text._Z17ld_global_v4_massPfPjm,"ax",@progbits
	.align	128
        .global         _Z17ld_global_v4_massPfPjm
        .type           _Z17ld_global_v4_massPfPjm,@function
        .size           _Z17ld_global_v4_massPfPjm,(.L_x_12 - _Z17ld_global_v4_massPfPjm)
        .other          _Z17ld_global_v4_massPfPjm,@"STO_CUDA_ENTRY STV_DEFAULT"
_Z17ld_global_v4_massPfPjm:
.text._Z17ld_global_v4_massPfPjm:
[----:B------:R-:W-:Y:S01]  /*0000*/  LDC R1, c[0x0][0x37c] ;  /* 0x0000df00ff017b82 */ /* 0x000fe20000000800 */
[----:B------:R-:W0:Y:S01]  /*0010*/  LDCU.64 UR6, c[0x0][0x390] ;  /* 0x00007200ff0677ac */ /* 0x000e220008000a00 */
[----:B------:R-:W-:Y:S01]  /*0020*/  HFMA2 R27, -RZ, RZ, 0, 0 ;  /* 0x00000000ff1b7431 */ /* 0x000fe200000001ff */
[----:B------:R-:W1:Y:S01]  /*0030*/  LDCU.64 UR8, c[0x0][0x358] ;  /* 0x00006b00ff0877ac */ /* 0x000e620008000a00 */
[----:B0-----:R-:W-:-:S04]  /*0040*/  UISETP.NE.U32.AND UP0, UPT, UR6, URZ, UPT ;  /* 0x000000ff0600728c */ /* 0x001fc8000bf05070 */
[----:B------:R-:W-:-:S09]  /*0050*/  UISETP.NE.AND.EX UP0, UPT, UR7, URZ, UPT, UP0 ;  /* 0x000000ff0700728c */ /* 0x000fd2000bf05300 */
[----:B-1----:R-:W-:Y:S05]  /*0060*/  BRA.U !UP0, `(.L_x_0) ;  /* 0x0000000508f07547 */ /* 0x002fea000b800000 */
[----:B------:R-:W-:Y:S01]  /*0070*/  UISETP.GE.U32.AND UP1, UPT, UR6, 0x8, UPT ;  /* 0x000000080600788c */ /* 0x000fe2000bf26070 */
[----:B------:R-:W-:Y:S01]  /*0080*/  MOV R27, RZ ;  /* 0x000000ff001b7202 */ /* 0x000fe20000000f00 */
[----:B------:R-:W-:Y:S02]  /*0090*/  ULOP3.LUT UR10, UR6, 0x7, URZ, 0xc0, !UPT ;  /* 0x00000007060a7892 */ /* 0x000fe4000f8ec0ff */
[----:B------:R-:W-:Y:S02]  /*00a0*/  UISETP.GE.U32.AND.EX UP1, UPT, UR7, URZ, UPT, UP1 ;  /* 0x000000ff0700728c */ /* 0x000fe4000bf26110 */
[----:B------:R-:W-:Y:S01]  /*00b0*/  UISETP.NE.U32.AND UP0, UPT, UR10, URZ, UPT ;  /* 0x000000ff0a00728c */ /* 0x000fe2000bf05070 */
[----:B------:R-:W-:Y:S01]  /*00c0*/  UMOV UR5, URZ ;  /* 0x000000ff00057c82 */ /* 0x000fe20008000000 */
[----:B------:R-:W-:Y:S02]  /*00d0*/  UMOV UR4, URZ ;  /* 0x000000ff00047c82 */ /* 0x000fe40008000000 */
[----:B------:R-:W-:-:S03]  /*00e0*/  UISETP.NE.AND.EX UP0, UPT, UR5, URZ, UPT, UP0 ;  /* 0x000000ff0500728c */ /* 0x000fc6000bf05300 */
[----:B------:R-:W-:Y:S08]  /*00f0*/  BRA.U !UP1, `(.L_x_1) ;  /* 0x0000000509787547 */ /* 0x000ff0000b800000 */
[----:B------:R-:W0:Y:S01]  /*0100*/  LDC.64 R2, c[0x0][0x380] ;  /* 0x0000e000ff027b82 */ /* 0x000e220000000a00 */
[----:B------:R-:W-:Y:S01]  /*0110*/  HFMA2 R27, -RZ, RZ, 0, 0 ;  /* 0x00000000ff1b7431 */ /* 0x000fe200000001ff */
[----:B------:R-:W-:Y:S01]  /*0120*/  MOV R0, RZ ;  /* 0x000000ff00007202 */ /* 0x000fe20000000f00 */
[----:B------:R-:W1:Y:S01]  /*0130*/  LDCU UR7, c[0x0][0x394] ;  /* 0x00007280ff0777ac */ /* 0x000e620008000800 */
[----:B------:R-:W-:Y:S01]  /*0140*/  ULOP3.LUT UR6, UR6, 0xfffffff8, URZ, 0xc0, !UPT ;  /* 0xfffffff806067892 */ /* 0x000fe2000f8ec0ff */
[----:B------:R-:W-:-:S11]  /*0150*/  UMOV UR4, URZ ;  /* 0x000000ff00047c82 */ /* 0x000fd60008000000 */
.L_x_2:
[----:B0-----:R-:W-:-:S05]  /*0160*/  IMAD.WIDE.U32 R28, R0, 0x4, R2 ;  /* 0x00000004001c7825 */ /* 0x001fca00078e0002 */
[----:B------:R-:W2:Y:S04]  /*0170*/  LDG.E.128.STRONG.SM R4, desc[UR8][R28.64] ;  /* 0x000000081c047981 */ /* 0x000ea8000c1ebd00 */
[----:B------:R-:W3:Y:S04]  /*0180*/  LDG.E.128.STRONG.SM R8, desc[UR8][R28.64+0x10] ;  /* 0x000010081c087981 */ /* 0x000ee8000c1ebd00 */
[----:B------:R-:W4:Y:S04]  /*0190*/  LDG.E.128.STRONG.SM R12, desc[UR8][R28.64+0x20] ;  /* 0x000020081c0c7981 */ /* 0x000f28000c1ebd00 */
[----:B------:R-:W5:Y:S04]  /*01a0*/  LDG.E.128.STRONG.SM R16, desc[UR8][R28.64+0x30] ;  /* 0x000030081c107981 */ /* 0x000f68000c1ebd00 */
[----:B------:R-:W5:Y:S01]  /*01b0*/  LDG.E.128.STRONG.SM R20, desc[UR8][R28.64+0x40] ;  /* 0x000040081c147981 */ /* 0x000f62000c1ebd00 */
[----:B--2---:R-:W-:-:S04]  /*01c0*/  FADD R4, R4, R27 ;  /* 0x0000001b04047221 */ /* 0x004fc80000000000 */
[----:B------:R-:W-:-:S04]  /*01d0*/  FADD R5, R5, R4 ;  /* 0x0000000405057221 */ /* 0x000fc80000000000 */
[----:B------:R-:W-:-:S04]  /*01e0*/  FADD R6, R6, R5 ;  /* 0x0000000506067221 */ /* 0x000fc80000000000 */
[----:B------:R-:W-:Y:S02]  /*01f0*/  FADD R25, R7, R6 ;  /* 0x0000000607197221 */ /* 0x000fe40000000000 */
[----:B------:R-:W2:Y:S02]  /*0200*/  LDG.E.128.STRONG.SM R4, desc[UR8][R28.64+0x50] ;  /* 0x000050081c047981 */ /* 0x000ea4000c1ebd00 */
[----:B---3--:R-:W-:-:S04]  /*0210*/  FADD R8, R8, R25 ;  /* 0x0000001908087221 */ /* 0x008fc80000000000 */
[----:B------:R-:W-:-:S04]  /*0220*/  FADD R9, R9, R8 ;  /* 0x0000000809097221 */ /* 0x000fc80000000000 */
[----:B------:R-:W-:-:S04]  /*0230*/  FADD R10, R10, R9 ;  /* 0x000000090a0a7221 */ /* 0x000fc80000000000 */
[----:B------:R-:W-:Y:S02]  /*0240*/  FADD R25, R11, R10 ;  /* 0x0000000a0b197221 */ /* 0x000fe40000000000 */
[----:B------:R-:W3:Y:S02]  /*0250*/  LDG.E.128.STRONG.SM R8, desc[UR8][R28.64+0x60] ;  /* 0x000060081c087981 */ /* 0x000ee4000c1ebd00 */
[----:B----4-:R-:W-:-:S04]  /*0260*/  FADD R12, R25, R12 ;  /* 0x0000000c190c7221 */ /* 0x010fc80000000000 */
[----:B------:R-:W-:-:S04]  /*0270*/  FADD R13, R13, R12 ;  /* 0x0000000c0d0d7221 */ /* 0x000fc80000000000 */
[----:B------:R-:W-:-:S04]  /*0280*/  FADD R14, R14, R13 ;  /* 0x0000000d0e0e7221 */ /* 0x000fc80000000000 */
[----:B------:R-:W-:Y:S02]  /*0290*/  FADD R25, R15, R14 ;  /* 0x0000000e0f197221 */ /* 0x000fe40000000000 */
[----:B------:R-:W4:Y:S02]  /*02a0*/  LDG.E.128.STRONG.SM R12, desc[UR8][R28.64+0x70] ;  /* 0x000070081c0c7981 */ /* 0x000f24000c1ebd00 */
[----:B-----5:R-:W-:-:S04]  /*02b0*/  FADD R16, R16, R25 ;  /* 0x0000001910107221 */ /* 0x020fc80000000000 */
[----:B------:R-:W-:-:S04]  /*02c0*/  FADD R17, R17, R16 ;  /* 0x0000001011117221 */ /* 0x000fc80000000000 */
[----:B------:R-:W-:-:S04]  /*02d0*/  FADD R18, R18, R17 ;  /* 0x0000001112127221 */ /* 0x000fc80000000000 */
[----:B------:R-:W-:Y:S02]  /*02e0*/  FADD R25, R19, R18 ;  /* 0x0000001213197221 */ /* 0x000fe40000000000 */
[----:B------:R-:W5:Y:S02]  /*02f0*/  LDG.E.128.STRONG.SM R16, desc[UR8][R28.64+0x80] ;  /* 0x000080081c107981 */ /* 0x000f64000c1ebd00 */
[----:B------:R-:W-:-:S04]  /*0300*/  FADD R20, R25, R20 ;  /* 0x0000001419147221 */ /* 0x000fc80000000000 */
[----:B------:R-:W-:-:S04]  /*0310*/  FADD R21, R21, R20 ;  /* 0x0000001415157221 */ /* 0x000fc80000000000 */
[----:B------:R-:W-:-:S04]  /*0320*/  FADD R22, R22, R21 ;  /* 0x0000001516167221 */ /* 0x000fc80000000000 */
[----:B------:R-:W-:Y:S02]  /*0330*/  FADD R25, R23, R22 ;  /* 0x0000001617197221 */ /* 0x000fe40000000000 */
[----:B------:R-:W5:Y:S02]  /*0340*/  LDG.E.128.STRONG.SM R20, desc[UR8][R28.64+0x90] ;  /* 0x000090081c147981 */ /* 0x000f64000c1ebd00 */
        /* <DEDUP_REMOVED lines=25> */
[----:B--2---:R-:W-:Y:S02]  /*04e0*/  FADD R4, R25, R4 ;  /* 0x0000000419047221 */ /* 0x004fe40000000000 */
[----:B------:R-:W2:Y:S02]  /*04f0*/  LDG.E.128.STRONG.SM R24, desc[UR8][R28.64+0xf0] ;  /* 0x0000f0081c187981 */ /* 0x000ea4000c1ebd00 */
[----:B------:R-:W-:-:S04]  /*0500*/  FADD R5, R5, R4 ;  /* 0x0000000405057221 */ /* 0x000fc80000000000 */
[----:B------:R-:W-:-:S04]  /*0510*/  FADD R6, R6, R5 ;  /* 0x0000000506067221 */ /* 0x000fc80000000000 */
[----:B------:R-:W-:-:S04]  /*0520*/  FADD R7, R7, R6 ;  /* 0x0000000607077221 */ /* 0x000fc80000000000 */
[----:B---3--:R-:W-:-:S04]  /*0530*/  FADD R8, R8, R7 ;  /* 0x0000000708087221 */ /* 0x008fc80000000000 */
[----:B------:R-:W-:-:S04]  /*0540*/  FADD R9, R9, R8 ;  /* 0x0000000809097221 */ /* 0x000fc80000000000 */
[----:B------:R-:W-:-:S04]  /*0550*/  FADD R10, R10, R9 ;  /* 0x000000090a0a7221 */ /* 0x000fc80000000000 */
[----:B------:R-:W-:-:S04]  /*0560*/  FADD R11, R11, R10 ;  /* 0x0000000a0b0b7221 */ /* 0x000fc80000000000 */
[----:B----4-:R-:W-:-:S04]  /*0570*/  FADD R12, R11, R12 ;  /* 0x0000000c0b0c7221 */ /* 0x010fc80000000000 */
[----:B------:R-:W-:-:S04]  /*0580*/  FADD R13, R13, R12 ;  /* 0x0000000c0d0d7221 */ /* 0x000fc80000000000 */
[----:B------:R-:W-:-:S04]  /*0590*/  FADD R14, R14, R13 ;  /* 0x0000000d0e0e7221 */ /* 0x000fc80000000000 */
[----:B------:R-:W-:-:S04]  /*05a0*/  FADD R15, R15, R14 ;  /* 0x0000000e0f0f7221 */ /* 0x000fc80000000000 */
[----:B-----5:R-:W-:-:S04]  /*05b0*/  FADD R16, R16, R15 ;  /* 0x0000000f10107221 */ /* 0x020fc80000000000 */
[----:B------:R-:W-:-:S04]  /*05c0*/  FADD R17, R17, R16 ;  /* 0x0000001011117221 */ /* 0x000fc80000000000 */
[----:B------:R-:W-:-:S04]  /*05d0*/  FADD R18, R18, R17 ;  /* 0x0000001112127221 */ /* 0x000fc80000000000 */
[----:B------:R-:W-:-:S04]  /*05e0*/  FADD R19, R19, R18 ;  /* 0x0000001213137221 */ /* 0x000fc80000000000 */
[----:B------:R-:W-:-:S04]  /*05f0*/  FADD R20, R19, R20 ;  /* 0x0000001413147221 */ /* 0x000fc80000000000 */
[----:B------:R-:W-:Y:S01]  /*0600*/  FADD R21, R21, R20 ;  /* 0x0000001415157221 */ /* 0x000fe20000000000 */
[----:B------:R-:W-:-:S03]  /*0610*/  UIADD3 UR6, UP1, UPT, UR6, -0x8, URZ ;  /* 0xfffffff806067890 */ /* 0x000fc6000ff3e0ff */
[----:B------:R-:W-:Y:S01]  /*0620*/  FADD R22, R22, R21 ;  /* 0x0000001516167221 */ /* 0x000fe20000000000 */
[----:B-1----:R-:W-:Y:S02]  /*0630*/  UIADD3.X UR7, UPT, UPT, UR7, -0x1, URZ, UP1, !UPT ;  /* 0xffffffff07077890 */ /* 0x002fe40008ffe4ff */
[----:B------:R-:W-:Y:S01]  /*0640*/  UISETP.NE.U32.AND UP1, UPT, UR6, URZ, UPT ;  /* 0x000000ff0600728c */ /* 0x000fe2000bf25070 */
[----:B------:R-:W-:-:S03]  /*0650*/  FADD R23, R23, R22 ;  /* 0x0000001617177221 */ /* 0x000fc60000000000 */
[----:B------:R-:W-:Y:S01]  /*0660*/  UISETP.NE.AND.EX UP1, UPT, UR7, URZ, UPT, UP1 ;  /* 0x000000ff0700728c */ /* 0x000fe2000bf25310 */
[----:B------:R-:W-:Y:S01]  /*0670*/  IADD3 R0, PT, PT, R0, 0x40, RZ ;  /* 0x0000004000007810 */ /* 0x000fe20007ffe0ff */
[----:B------:R-:W-:Y:S01]  /*0680*/  UIADD3 UR4, UPT, UPT, UR4, 0x8, URZ ;  /* 0x0000000804047890 */ /* 0x000fe2000fffe0ff */
[----:B--2---:R-:W-:-:S04]  /*0690*/  FADD R24, R24, R23 ;  /* 0x0000001718187221 */ /* 0x004fc80000000000 */
[----:B------:R-:W-:-:S04]  /*06a0*/  FADD R25, R25, R24 ;  /* 0x0000001819197221 */ /* 0x000fc80000000000 */
[----:B------:R-:W-:-:S04]  /*06b0*/  FADD R26, R26, R25 ;  /* 0x000000191a1a7221 */ /* 0x000fc80000000000 */
[----:B------:R-:W-:Y:S01]  /*06c0*/  FADD R27, R27, R26 ;  /* 0x0000001a1b1b7221 */ /* 0x000fe20000000000 */
[----:B------:R-:W-:Y:S06]  /*06d0*/  BRA.U UP1, `(.L_x_2) ;  /* 0xfffffff901a07547 */ /* 0x000fec000b83ffff */
.L_x_1:
[----:B------:R-:W-:Y:S05]  /*06e0*/  BRA.U !UP0, `(.L_x_0) ;  /* 0x0000000108507547 */ /* 0x000fea000b800000 */
[----:B------:R-:W0:Y:S01]  /*06f0*/  LDC.64 R2, c[0x0][0x380] ;  /* 0x0000e000ff027b82 */ /* 0x000e220000000a00 */
[----:B------:R-:W-:-:S06]  /*0700*/  USHF.L.U32 UR4, UR4, 0x3, URZ ;  /* 0x0000000304047899 */ /* 0x000fcc00080006ff */
[----:B------:R-:W-:-:S07]  /*0710*/  MOV R15, UR4 ;  /* 0x00000004000f7c02 */ /* 0x000fce0008000f00 */
.L_x_3:
[----:B0-----:R-:W-:-:S05]  /*0720*/  IMAD.WIDE.U32 R12, R15, 0x4, R2 ;  /* 0x000000040f0c7825 */ /* 0x001fca00078e0002 */
[----:B------:R-:W2:Y:S04]  /*0730*/  LDG.E.128.STRONG.SM R4, desc[UR8][R12.64] ;  /* 0x000000080c047981 */ /* 0x000ea8000c1ebd00 */
[----:B------:R-:W3:Y:S01]  /*0740*/  LDG.E.128.STRONG.SM R8, desc[UR8][R12.64+0x10] ;  /* 0x000010080c087981 */ /* 0x000ee2000c1ebd00 */
[----:B------:R-:W-:Y:S01]  /*0750*/  UIADD3 UR10, UP0, UPT, UR10, -0x1, URZ ;  /* 0xffffffff0a0a7890 */ /* 0x000fe2000ff1e0ff */
[----:B------:R-:W-:-:S03]  /*0760*/  IADD3 R15, PT, PT, R15, 0x8, RZ ;  /* 0x000000080f0f7810 */ /* 0x000fc60007ffe0ff */
[----:B------:R-:W-:Y:S02]  /*0770*/  UIADD3.X UR5, UPT, UPT, UR5, -0x1, URZ, UP0, !UPT ;  /* 0xffffffff05057890 */ /* 0x000fe400087fe4ff */
[----:B------:R-:W-:-:S04]  /*0780*/  UISETP.NE.U32.AND UP0, UPT, UR10, URZ, UPT ;  /* 0x000000ff0a00728c */ /* 0x000fc8000bf05070 */
[----:B------:R-:W-:Y:S01]  /*0790*/  UISETP.NE.AND.EX UP0, UPT, UR5, URZ, UPT, UP0 ;  /* 0x000000ff0500728c */ /* 0x000fe2000bf05300 */
[----:B--2---:R-:W-:-:S04]  /*07a0*/  FADD R4, R4, R27 ;  /* 0x0000001b04047221 */ /* 0x004fc80000000000 */
[----:B------:R-:W-:-:S04]  /*07b0*/  FADD R5, R5, R4 ;  /* 0x0000000405057221 */ /* 0x000fc80000000000 */
[----:B------:R-:W-:-:S04]  /*07c0*/  FADD R6, R6, R5 ;  /* 0x0000000506067221 */ /* 0x000fc80000000000 */
[----:B------:R-:W-:-:S04]  /*07d0*/  FADD R7, R7, R6 ;  /* 0x0000000607077221 */ /* 0x000fc80000000000 */
[----:B---3--:R-:W-:-:S04]  /*07e0*/  FADD R8, R8, R7 ;  /* 0x0000000708087221 */ /* 0x008fc80000000000 */
[----:B------:R-:W-:-:S04]  /*07f0*/  FADD R9, R9, R8 ;  /* 0x0000000809097221 */ /* 0x000fc80000000000 */
[----:B------:R-:W-:-:S04]  /*0800*/  FADD R10, R10, R9 ;  /* 0x000000090a0a7221 */ /* 0x000fc80000000000 */
[----:B------:R-:W-:Y:S01]  /*0810*/  FADD R27, R11, R10 ;  /* 0x0000000a0b1b7221 */ /* 0x000fe20000000000 */
[----:B------:R-:W-:Y:S06]  /*0820*/  BRA.U UP0, `(.L_x_3) ;  /* 0xfffffffd00bc7547 */ /* 0x000fec000b83ffff */
.L_x_0:
[----:B------:R-:W0:Y:S01]  /*0830*/  S2R R5, SR_TID.X ;  /* 0x0000000000057919 */ /* 0x000e220000002100 */
[----:B------:R-:W0:Y:S02]  /*0840*/  LDC.64 R2, c[0x0][0x380] ;  /* 0x0000e000ff027b82 */ /* 0x000e240000000a00 */
[----:B0-----:R-:W-:-:S05]  /*0850*/  IMAD.WIDE.U32 R2, R5, 0x4, R2 ;  /* 0x0000000405027825 */ /* 0x001fca00078e0002 */
[----:B------:R-:W2:Y:S02]  /*0860*/  LDG.E R0, desc[UR8][R2.64] ;  /* 0x0000000802007981 */ /* 0x000ea4000c1e1900 */
[----:B--2---:R-:W-:-:S05]  /*0870*/  FADD R27, R0, R27 ;  /* 0x0000001b001b7221 */ /* 0x004fca0000000000 */
[----:B------:R-:W-:Y:S01]  /*0880*/  STG.E desc[UR8][R2.64], R27 ;  /* 0x0000001b02007986 */ /* 0x000fe2000c101908 */
[----:B------:R-:W-:Y:S05]  /*0890*/  EXIT ;  /* 0x000000000000794d */ /* 0x000fea0003800000 */
.L_x_4:
[----:B------:R-:W-:-:S00]  /*08a0*/  BRA `(.L_x_4) ;  /* 0xfffffffc00fc7947 */ /* 0x000fc0000383ffff */
[----:B------:R-:W-:-:S00]  /*08b0*/  NOP ;  /* 0x0000000000007918 */ /* 0x000fc00000000000 */
        /* <DEDUP_REMOVED lines=12> */
.L_x_12:


//--------------------- .text._Z14ld_global_massPfPjm --------------------------
	.section	.text._Z14ld_global_massPfPjm,"ax",@progbits
	.align	128
        .global         _Z14ld_global_massPfPjm
        .type           _Z14ld_global_massPfPjm,@function
        .size           _Z14ld_global_massPfPjm,(.L_x_13 - _Z14ld_global_massPfPjm)
        .other          _Z14ld_global_massPfPjm,@"STO_CUDA_ENTRY STV_DEFAULT"
_Z14ld_global_massPfPjm:
.text._Z14ld_global_massPfPjm:
        /* <DEDUP_REMOVED lines=16> */
[----:B------:R-:W-:Y:S01]  /*0100*/  HFMA2 R17, -RZ, RZ, 0, 0 ;  /* 0x00000000ff117431 */ /* 0x000fe200000001ff */
[----:B------:R-:W-:Y:S01]  /*0110*/  MOV R0, RZ ;  /* 0x000000ff00007202 */ /* 0x000fe20000000f00 */
[----:B------:R-:W0:Y:S01]  /*0120*/  LDCU UR7, c[0x0][0x394] ;  /* 0x00007280ff0777ac */ /* 0x000e220008000800 */
[----:B------:R-:W-:Y:S01]  /*0130*/  ULOP3.LUT UR6, UR6, 0xfffffff8, URZ, 0xc0, !UPT ;  /* 0xfffffff806067892 */ /* 0x000fe2000f8ec0ff */
[----:B------:R-:W-:-:S11]  /*0140*/  UMOV UR4, URZ ;  /* 0x000000ff00047c82 */ /* 0x000fd60008000000 */
.L_x_7:
[----:B------:R-:W1:Y:S02]  /*0150*/  LDC.64 R2, c[0x0][0x380] ;  /* 0x0000e000ff027b82 */ /* 0x000e640000000a00 */
[----:B-1----:R-:W-:-:S05]  /*0160*/  IMAD.WIDE.U32 R2, R0, 0x4, R2 ;  /* 0x0000000400027825 */ /* 0x002fca00078e0002 */
[----:B------:R-:W2:Y:S04]  /*0170*/  LDG.E.STRONG.SM R18, desc[UR8][R2.64] ;  /* 0x0000000802127981 */ /* 0x000ea8000c1eb900 */
[----:B------:R-:W3:Y:S04]  /*0180*/  LDG.E.STRONG.SM R19, desc[UR8][R2.64+0x4] ;  /* 0x0000040802137981 */ /* 0x000ee8000c1eb900 */
[----:B------:R-:W4:Y:S04]  /*0190*/  LDG.E.STRONG.SM R25, desc[UR8][R2.64+0x8] ;  /* 0x0000080802197981 */ /* 0x000f28000c1eb900 */
[----:B------:R-:W5:Y:S04]  /*01a0*/  LDG.E.STRONG.SM R20, desc[UR8][R2.64+0xc] ;  /* 0x00000c0802147981 */ /* 0x000f68000c1eb900 */
        /* <DEDUP_REMOVED lines=16> */
[----:B------:R-:W5:Y:S01]  /*02b0*/  LDG.E.STRONG.SM R15, desc[UR8][R2.64+0x50] ;  /* 0x00005008020f7981 */ /* 0x000f62000c1eb900 */
[----:B--2---:R-:W-:-:S03]  /*02c0*/  FADD R18, R18, R17 ;  /* 0x0000001112127221 */ /* 0x004fc60000000000 */
[----:B------:R-:W2:Y:S01]  /*02d0*/  LDG.E.STRONG.SM R17, desc[UR8][R2.64+0x54] ;  /* 0x0000540802117981 */ /* 0x000ea2000c1eb900 */
[----:B---3--:R-:W-:-:S03]  /*02e0*/  FADD R26, R19, R18 ;  /* 0x00000012131a7221 */ /* 0x008fc60000000000 */
[----:B------:R-:W3:Y:S01]  /*02f0*/  LDG.E.STRONG.SM R18, desc[UR8][R2.64+0x58] ;  /* 0x0000580802127981 */ /* 0x000ee2000c1eb900 */
[----:B----4-:R-:W-:-:S03]  /*0300*/  FADD R25, R25, R26 ;  /* 0x0000001a19197221 */ /* 0x010fc60000000000 */
[----:B------:R-:W4:Y:S01]  /*0310*/  LDG.E.STRONG.SM R19, desc[UR8][R2.64+0x5c] ;  /* 0x00005c0802137981 */ /* 0x000f22000c1eb900 */
[----:B-----5:R-:W-:-:S04]  /*0320*/  FADD R20, R20, R25 ;  /* 0x0000001914147221 */ /* 0x020fc80000000000 */
[----:B------:R-:W-:-:S04]  /*0330*/  FADD R25, R21, R20 ;  /* 0x0000001415197221 */ /* 0x000fc80000000000 */
[----:B------:R-:W-:-:S04]  /*0340*/  FADD R20, R22, R25 ;  /* 0x0000001916147221 */ /* 0x000fc80000000000 */
[----:B------:R-:W-:Y:S02]  /*0350*/  FADD R25, R23, R20 ;  /* 0x0000001417197221 */ /* 0x000fe40000000000 */
[----:B------:R-:W5:Y:S02]  /*0360*/  LDG.E.STRONG.SM R20, desc[UR8][R2.64+0x60] ;  /* 0x0000600802147981 */ /* 0x000f64000c1eb900 */
[----:B------:R-:W-:-:S04]  /*0370*/  FADD R26, R24, R25 ;  /* 0x00000019181a7221 */ /* 0x000fc80000000000 */
[----:B------:R-:W-:Y:S02]  /*0380*/  FADD R25, R21, R26 ;  /* 0x0000001a15197221 */ /* 0x000fe40000000000 */
[----:B------:R-:W5:Y:S02]  /*0390*/  LDG.E.STRONG.SM R21, desc[UR8][R2.64+0x64] ;  /* 0x0000640802157981 */ /* 0x000f64000c1eb900 */
[----:B------:R-:W-:Y:S02]  /*03a0*/  FADD R26, R22, R25 ;  /* 0x00000019161a7221 */ /* 0x000fe40000000000 */
[----:B------:R-:W5:Y:S02]  /*03b0*/  LDG.E.STRONG.SM R22, desc[UR8][R2.64+0x68] ;  /* 0x0000680802167981 */ /* 0x000f64000c1eb900 */
[----:B------:R-:W-:Y:S02]  /*03c0*/  FADD R25, R23, R26 ;  /* 0x0000001a17197221 */ /* 0x000fe40000000000 */
[----:B------:R-:W5:Y:S02]  /*03d0*/  LDG.E.STRONG.SM R23, desc[UR8][R2.64+0x6c] ;  /* 0x00006c0802177981 */ /* 0x000f64000c1eb900 */
[----:B------:R-:W-:-:S04]  /*03e0*/  FADD R25, R24, R25 ;  /* 0x0000001918197221 */ /* 0x000fc80000000000 */
        /* <DEDUP_REMOVED lines=16> */
[----:B------:R-:W-:Y:S02]  /*04f0*/  FADD R26, R10, R25 ;  /* 0x000000190a1a7221 */ /* 0x000fe40000000000 */
[----:B------:R-:W5:Y:S02]  /*0500*/  LDG.E.STRONG.SM R25, desc[UR8][R2.64+0x84] ;  /* 0x0000840802197981 */ /* 0x000f64000c1eb900 */
[----:B------:R-:W-:Y:S02]  /*0510*/  FADD R27, R7, R26 ;  /* 0x0000001a071b7221 */ /* 0x000fe40000000000 */
[----:B------:R-:W5:Y:S04]  /*0520*/  LDG.E.STRONG.SM R7, desc[UR8][R2.64+0x88] ;  /* 0x0000880802077981 */ /* 0x000f68000c1eb900 */
[----:B------:R2:W5:Y:S01]  /*0530*/  LDG.E.STRONG.SM R26, desc[UR8][R2.64+0x8c] ;  /* 0x00008c08021a7981 */ /* 0x000562000c1eb900 */
[----:B------:R-:W-:-:S04]  /*0540*/  FADD R8, R8, R27 ;  /* 0x0000001b08087221 */ /* 0x000fc80000000000 */
        /* <DEDUP_REMOVED lines=10> */
[----:B------:R-:W-:Y:S01]  /*05f0*/  FADD R14, R15, R14 ;  /* 0x0000000e0f0e7221 */ /* 0x000fe20000000000 */
[----:B------:R-:W-:-:S04]  /*0600*/  UIADD3 UR6, UP1, UPT, UR6, -0x8, URZ ;  /* 0xfffffff806067890 */ /* 0x000fc8000ff3e0ff */
[----:B0-----:R-:W-:Y:S02]  /*0610*/  UIADD3.X UR7, UPT, UPT, UR7, -0x1, URZ, UP1, !UPT ;  /* 0xffffffff07077890 */ /* 0x001fe40008ffe4ff */
[----:B------:R-:W-:-:S04]  /*0620*/  UISETP.NE.U32.AND UP1, UPT, UR6, URZ, UPT ;  /* 0x000000ff0600728c */ /* 0x000fc8000bf25070 */
[----:B------:R-:W-:Y:S01]  /*0630*/  UISETP.NE.AND.EX UP1, UPT, UR7, URZ, UPT, UP1 ;  /* 0x000000ff0700728c */ /* 0x000fe2000bf25310 */
[----:B------:R-:W-:Y:S01]  /*0640*/  IADD3 R0, PT, PT, R0, 0x20, RZ ;  /* 0x0000002000007810 */ /* 0x000fe20007ffe0ff */
[----:B------:R-:W-:Y:S01]  /*0650*/  UIADD3 UR4, UPT, UPT, UR4, 0x8, URZ ;  /* 0x0000000804047890 */ /* 0x000fe2000fffe0ff */
[----:B--2---:R-:W-:-:S04]  /*0660*/  FADD R3, R17, R14 ;  /* 0x0000000e11037221 */ /* 0x004fc80000000000 */
[----:B---3--:R-:W-:-:S04]  /*0670*/  FADD R2, R18, R3 ;  /* 0x0000000312027221 */ /* 0x008fc80000000000 */
[----:B----4-:R-:W-:-:S04]  /*0680*/  FADD R2, R19, R2 ;  /* 0x0000000213027221 */ /* 0x010fc80000000000 */
[----:B------:R-:W-:-:S04]  /*0690*/  FADD R2, R15, R2 ;  /* 0x000000020f027221 */ /* 0x000fc80000000000 */
        /* <DEDUP_REMOVED lines=23> */
[----:B------:R-:W-:Y:S06]  /*0810*/  BRA.U UP1, `(.L_x_7) ;  /* 0xfffffff9014c7547 */ /* 0x000fec000b83ffff */
.L_x_6:
[----:B------:R-:W-:Y:S05]  /*0820*/  BRA.U !UP0, `(.L_x_5) ;  /* 0x0000000108687547 */ /* 0x000fea000b800000 */
[----:B------:R-:W-:-:S06]  /*0830*/  USHF.L.U32 UR4, UR4, 0x2, URZ ;  /* 0x0000000204047899 */ /* 0x000fcc00080006ff */
[----:B------:R-:W-:-:S07]  /*0840*/  MOV R5, UR4 ;  /* 0x0000000400057c02 */ /* 0x000fce0008000f00 */
.L_x_8:
[----:B------:R-:W0:Y:S02]  /*0850*/  LDC.64 R2, c[0x0][0x380] ;  /* 0x0000e000ff027b82 */ /* 0x000e240000000a00 */
[----:B0-----:R-:W-:-:S05]  /*0860*/  IMAD.WIDE.U32 R2, R5, 0x4, R2 ;  /* 0x0000000405027825 */ /* 0x001fca00078e0002 */
[----:B------:R-:W2:Y:S04]  /*0870*/  LDG.E.STRONG.SM R0, desc[UR8][R2.64] ;  /* 0x0000000802007981 */ /* 0x000ea8000c1eb900 */
[----:B------:R-:W3:Y:S04]  /*0880*/  LDG.E.STRONG.SM R4, desc[UR8][R2.64+0x4] ;  /* 0x0000040802047981 */ /* 0x000ee8000c1eb900 */
[----:B------:R-:W4:Y:S04]  /*0890*/  LDG.E.STRONG.SM R6, desc[UR8][R2.64+0x8] ;  /* 0x0000080802067981 */ /* 0x000f28000c1eb900 */
[----:B------:R-:W5:Y:S04]  /*08a0*/  LDG.E.STRONG.SM R7, desc[UR8][R2.64+0xc] ;  /* 0x00000c0802077981 */ /* 0x000f68000c1eb900 */
[----:B------:R-:W5:Y:S04]  /*08b0*/  LDG.E.STRONG.SM R8, desc[UR8][R2.64+0x10] ;  /* 0x0000100802087981 */ /* 0x000f68000c1eb900 */
[----:B------:R-:W5:Y:S04]  /*08c0*/  LDG.E.STRONG.SM R9, desc[UR8][R2.64+0x14] ;  /* 0x0000140802097981 */ /* 0x000f68000c1eb900 */
[----:B------:R-:W5:Y:S04]  /*08d0*/  LDG.E.STRONG.SM R10, desc[UR8][R2.64+0x18] ;  /* 0x00001808020a7981 */ /* 0x000f68000c1eb900 */
[----:B------:R-:W5:Y:S01]  /*08e0*/  LDG.E.STRONG.SM R11, desc[UR8][R2.64+0x1c] ;  /* 0x00001c08020b7981 */ /* 0x000f62000c1eb900 */
[----:B------:R-:W-:Y:S01]  /*08f0*/  UIADD3 UR10, UP0, UPT, UR10, -0x1, URZ ;  /* 0xffffffff0a0a7890 */ /* 0x000fe2000ff1e0ff */
[----:B------:R-:W-:-:S03]  /*0900*/  IADD3 R5, PT, PT, R5, 0x4, RZ ;  /* 0x0000000405057810 */ /* 0x000fc60007ffe0ff */
[----:B------:R-:W-:Y:S02]  /*0910*/  UIADD3.X UR5, UPT, UPT, UR5, -0x1, URZ, UP0, !UPT ;  /* 0xffffffff05057890 */ /* 0x000fe400087fe4ff */
[----:B------:R-:W-:-:S04]  /*0920*/  UISETP.NE.U32.AND UP0, UPT, UR10, URZ, UPT ;  /* 0x000000ff0a00728c */ /* 0x000fc8000bf05070 */
[----:B------:R-:W-:Y:S01]  /*0930*/  UISETP.NE.AND.EX UP0, UPT, UR5, URZ, UPT, UP0 ;  /* 0x000000ff0500728c */ /* 0x000fe2000bf05300 */
[----:B--2---:R-:W-:-:S04]  /*0940*/  FADD R17, R0, R17 ;  /* 0x0000001100117221 */ /* 0x004fc80000000000 */
[----:B---3--:R-:W-:-:S04]  /*0950*/  FADD R17, R4, R17 ;  /* 0x0000001104117221 */ /* 0x008fc80000000000 */
[----:B----4-:R-:W-:-:S04]  /*0960*/  FADD R6, R6, R17 ;  /* 0x0000001106067221 */ /* 0x010fc80000000000 */
[----:B-----5:R-:W-:-:S04]  /*0970*/  FADD R7, R7, R6 ;  /* 0x0000000607077221 */ /* 0x020fc80000000000 */
[----:B------:R-:W-:-:S04]  /*0980*/  FADD R8, R8, R7 ;  /* 0x0000000708087221 */ /* 0x000fc80000000000 */
[----:B------:R-:W-:-:S04]  /*0990*/  FADD R9, R9, R8 ;  /* 0x0000000809097221 */ /* 0x000fc80000000000 */
[----:B------:R-:W-:-:S04]  /*09a0*/  FADD R10, R10, R9 ;  /* 0x000000090a0a7221 */ /* 0x000fc80000000000 */
[----:B------:R-:W-:Y:S01]  /*09b0*/  FADD R17, R11, R10 ;  /* 0x0000000a0b117221 */ /* 0x000fe20000000000 */
[----:B------:R-:W-:Y:S06]  /*09c0*/  BRA.U UP0, `(.L_x_8) ;  /* 0xfffffffd00a07547 */ /* 0x000fec000b83ffff */
.L_x_5:
[----:B------:R-:W0:Y:S01]  /*09d0*/  S2R R5, SR_TID.X ;  /* 0x0000000000057919 */ /* 0x000e220000002100 */
[----:B------:R-:W0:Y:S02]  /*09e0*/  LDC.64 R2, c[0x0][0x380] ;  /* 0x0000e000ff027b82 */ /* 0x000e240000000a00 */
[----:B0-----:R-:W-:-:S05]  /*09f0*/  IMAD.WIDE.U32 R2, R5, 0x4, R2 ;  /* 0x0000000405027825 */ /* 0x001fca00078e0002 */
[----:B------:R-:W2:Y:S02]  /*0a00*/  LDG.E R0, desc[UR8][R2.64] ;  /* 0x0000000802007981 */ /* 0x000ea4000c1e1900 */
[----:B--2---:R-:W-:-:S05]  /*0a10*/  FADD R17, R0, R17 ;  /* 0x0000001100117221 */ /* 0x004fca0000000000 */
[----:B------:R-:W-:Y:S01]  /*0a20*/  STG.E desc[UR8][R2.64], R17 ;  /* 0x0000001102007986 */ /* 0x000fe2000c101908 */
[----:B------:R-:W-:Y:S05]  /*0a30*/  EXIT ;  /* 0x000000000000794d */ /* 0x000fea0003800000 */
.L_x_9:
        /* <DEDUP_REMOVED lines=12> */
.L_x_13:


//--------------------- .text._Z12ld_global_v4PfPj --------------------------
	.section	.text._Z12ld_global_v4PfPj,"ax",@progbits
	.align	128
        .global         _Z12ld_global_v4PfPj
        .type           _Z12ld_global_v4PfPj,@function
        .size           _Z12ld_global_v4PfPj,(.L_x_14 - _Z12ld_global_v4PfPj)
        .other          _Z12ld_global_v4PfPj,@"STO_CUDA_ENTRY STV_DEFAULT"
_Z12ld_global_v4PfPj:
.text._Z12ld_global_v4PfPj:
[----:B------:R-:W-:Y:S08]  /*0000*/  LDC R1, c[0x0][0x37c] ;  /* 0x0000df00ff017b82 */ /* 0x000ff00000000800 */
[----:B------:R-:W-:Y:S06]  /*0010*/  BAR.SYNC.DEFER_BLOCKING 0x0 ;  /* 0x0000000000007b1d */ /* 0x000fec0000010000 */
[----:B------:R-:W0:Y:S01]  /*0020*/  LDCU.64 UR4, c[0x0][0x358] ;  /* 0x00006b00ff0477ac */ /* 0x000e220008000a00 */
[----:B------:R-:W-:Y:S01]  /*0030*/  NOP ;  /* 0x0000000000007918 */ /* 0x000fe20000000000 */
[----:B------:R-:W1:Y:S01]  /*0040*/  S2UR UR6, SR_CLOCKLO ;  /* 0x00000000000679c3 */ /* 0x000e620000005000 */
[----:B------:R-:W-:-:S07]  /*0050*/  NOP ;  /* 0x0000000000007918 */ /* 0x000fce0000000000 */
[----:B------:R-:W0:Y:S08]  /*0060*/  LDC.64 R4, c[0x0][0x380] ;  /* 0x0000e000ff047b82 */ /* 0x000e300000000a00 */
[----:B------:R-:W2:Y:S01]  /*0070*/  LDC.64 R2, c[0x0][0x380] ;  /* 0x0000e000ff027b82 */ /* 0x000ea20000000a00 */
[----:B0-----:R-:W3:Y:S04]  /*0080*/  LDG.E.128.STRONG.SM R4, desc[UR4][R4.64] ;  /* 0x0000000404047981 */ /* 0x001ee8000c1ebd00 */
[----:B--2---:R-:W2:Y:S04]  /*0090*/  LDG.E.128.STRONG.SM R24, desc[UR4][R2.64+0x10] ;  /* 0x0000100402187981 */ /* 0x004ea8000c1ebd00 */
[----:B------:R-:W4:Y:S04]  /*00a0*/  LDG.E.128.STRONG.SM R12, desc[UR4][R2.64+0x20] ;  /* 0x00002004020c7981 */ /* 0x000f28000c1ebd00 */
[----:B------:R-:W5:Y:S04]  /*00b0*/  LDG.E.128.STRONG.SM R16, desc[UR4][R2.64+0x30] ;  /* 0x0000300402107981 */ /* 0x000f68000c1ebd00 */
[----:B------:R-:W5:Y:S04]  /*00c0*/  LDG.E.128.STRONG.SM R20, desc[UR4][R2.64+0x40] ;  /* 0x0000400402147981 */ /* 0x000f68000c1ebd00 */
[----:B------:R-:W5:Y:S01]  /*00d0*/  LDG.E.128.STRONG.SM R8, desc[UR4][R2.64+0x50] ;  /* 0x0000500402087981 */ /* 0x000f62000c1ebd00 */
[----:B---3--:R-:W-:-:S04]  /*00e0*/  FADD R0, RZ, R4 ;  /* 0x00000004ff007221 */ /* 0x008fc80000000000 */
[----:B------:R-:W-:-:S04]  /*00f0*/  FADD R29, R5, R0 ;  /* 0x00000000051d7221 */ /* 0x000fc80000000000 */
[----:B------:R-:W-:Y:S02]  /*0100*/  FADD R6, R6, R29 ;  /* 0x0000001d06067221 */ /* 0x000fe40000000000 */
[----:B------:R-:W3:Y:S02]  /*0110*/  LDG.E.128.STRONG.SM R28, desc[UR4][R2.64+0x190] ;  /* 0x00019004021c7981 */ /* 0x000ee4000c1ebd00 */
[----:B------:R-:W-:-:S04]  /*0120*/  FADD R7, R7, R6 ;  /* 0x0000000607077221 */ /* 0x000fc80000000000 */
[----:B--2---:R-:W-:Y:S02]  /*0130*/  FADD R24, R7, R24 ;  /* 0x0000001807187221 */ /* 0x004fe40000000000 */
[----:B------:R-:W2:Y:S02]  /*0140*/  LDG.E.128.STRONG.SM R4, desc[UR4][R2.64+0x60] ;  /* 0x0000600402047981 */ /* 0x000ea4000c1ebd00 */
[----:B------:R-:W-:-:S04]  /*0150*/  FADD R25, R25, R24 ;  /* 0x0000001819197221 */ /* 0x000fc80000000000 */
[----:B------:R-:W-:-:S04]  /*0160*/  FADD R26, R26, R25 ;  /* 0x000000191a1a7221 */ /* 0x000fc80000000000 */
[----:B------:R-:W-:-:S04]  /*0170*/  FADD R27, R27, R26 ;  /* 0x0000001a1b1b7221 */ /* 0x000fc80000000000 */
[----:B----4-:R-:W-:Y:S02]  /*0180*/  FADD R12, R27, R12 ;  /* 0x0000000c1b0c7221 */ /* 0x010fe40000000000 */
[----:B------:R-:W4:Y:S02]  /*0190*/  LDG.E.128.STRONG.SM R24, desc[UR4][R2.64+0x70] ;  /* 0x0000700402187981 */ /* 0x000f24000c1ebd00 */
[----:B------:R-:W-:-:S04]  /*01a0*/  FADD R13, R13, R12 ;  /* 0x0000000c0d0d7221 */ /* 0x000fc80000000000 */
[----:B------:R-:W-:-:S04]  /*01b0*/  FADD R14, R14, R13 ;  /* 0x0000000d0e0e7221 */ /* 0x000fc80000000000 */
[----:B------:R-:W-:-:S04]  /*01c0*/  FADD R15, R15, R14 ;  /* 0x0000000e0f0f7221 */ /* 0x000fc80000000000 */
[----:B-----5:R-:W-:Y:S02]  /*01d0*/  FADD R16, R15, R16 ;  /* 0x000000100f107221 */ /* 0x020fe40000000000 */
[----:B------:R-:W5:Y:S02]  /*01e0*/  LDG.E.128.STRONG.SM R12, desc[UR4][R2.64+0x80] ;  /* 0x00008004020c7981 */ /* 0x000f64000c1ebd00 */
[----:B------:R-:W-:-:S04]  /*01f0*/  FADD R17, R17, R16 ;  /* 0x0000001011117221 */ /* 0x000fc80000000000 */
[----:B------:R-:W-:-:S04]  /*0200*/  FADD R18, R18, R17 ;  /* 0x0000001112127221 */ /* 0x000fc80000000000 */
[----:B------:R-:W-:-:S04]  /*0210*/  FADD R19, R19, R18 ;  /* 0x0000001213137221 */ /* 0x000fc80000000000 */
[----:B------:R-:W-:Y:S02]  /*0220*/  FADD R20, R19, R20 ;  /* 0x0000001413147221 */ /* 0x000fe40000000000 */
[----:B------:R-:W3:Y:S02]  /*0230*/  LDG.E.128.STRONG.SM R16, desc[UR4][R2.64+0x90] ;  /* 0x0000900402107981 */ /* 0x000ee4000c1ebd00 */
        /* <DEDUP_REMOVED lines=23> */
[----:B---3--:R-:W-:Y:S02]  /*03b0*/  FADD R16, R15, R16 ;  /* 0x000000100f107221 */ /* 0x008fe40000000000 */
        /* <DEDUP_REMOVED lines=83> */
[----:B------:R-:W-:Y:S01]  /*08f0*/  FADD R31, R31, R30 ;  /* 0x0000001e1f1f7221 */ /* 0x000fe20000000000 */
[----:B------:R-:W-:Y:S03]  /*0900*/  BAR.SYNC.DEFER_BLOCKING 0x0 ;  /* 0x0000000000007b1d */ /* 0x000fe60000010000 */
[----:B--2---:R-:W-:-:S04]  /*0910*/  FADD R12, R31, R12 ;  /* 0x0000000c1f0c7221 */ /* 0x004fc80000000000 */
        /* <DEDUP_REMOVED lines=15> */
[----:B---3--:R-:W-:-:S04]  /*0a10*/  FADD R8, R27, R8 ;  /* 0x000000081b087221 */ /* 0x008fc80000000000 */
[----:B------:R-:W-:Y:S01]  /*0a20*/  FADD R9, R9, R8 ;  /* 0x0000000809097221 */ /* 0x000fe20000000000 */
[----:B------:R-:W0:Y:S03]  /*0a30*/  S2R R13, SR_TID.X ;  /* 0x00000000000d7919 */ /* 0x000e260000002100 */
[----:B------:R-:W-:-:S04]  /*0a40*/  FADD R10, R10, R9 ;  /* 0x000000090a0a7221 */ /* 0x000fc80000000000 */
[----:B------:R-:W-:-:S04]  /*0a50*/  FADD R11, R11, R10 ;  /* 0x0000000a0b0b7221 */ /* 0x000fc80000000000 */
[----:B------:R-:W-:-:S04]  /*0a60*/  FADD R4, R11, R4 ;  /* 0x000000040b047221 */ /* 0x000fc80000000000 */
[----:B------:R-:W-:-:S04]  /*0a70*/  FADD R5, R5, R4 ;  /* 0x0000000405057221 */ /* 0x000fc80000000000 */
[----:B------:R-:W-:-:S04]  /*0a80*/  FADD R6, R6, R5 ;  /* 0x0000000506067221 */ /* 0x000fc80000000000 */
[----:B------:R-:W-:Y:S01]  /*0a90*/  FADD R6, R7, R6 ;  /* 0x0000000607067221 */ /* 0x000fe20000000000 */
[----:B------:R-:W-:Y:S01]  /*0aa0*/  CS2R.32 R7, SR_CLOCKLO ;  /* 0x0000000000077805 */ /* 0x000fe20000005000 */
[----:B------:R-:W0:Y:S03]  /*0ab0*/  LDC.64 R2, c[0x0][0x388] ;  /* 0x0000e200ff027b82 */ /* 0x000e260000000a00 */
[----:B-1----:R-:W-:-:S05]  /*0ac0*/  IADD3 R7, PT, PT, R7, -UR6, RZ ;  /* 0x8000000607077c10 */ /* 0x002fca000fffe0ff */
[----:B------:R-:W1:Y:S01]  /*0ad0*/  LDC.64 R4, c[0x0][0x380] ;  /* 0x0000e000ff047b82 */ /* 0x000e620000000a00 */
[----:B0-----:R-:W-:-:S05]  /*0ae0*/  IMAD.WIDE.U32 R2, R13, 0x4, R2 ;  /* 0x000000040d027825 */ /* 0x001fca00078e0002 */
[----:B------:R-:W-:Y:S01]  /*0af0*/  STG.E desc[UR4][R2.64], R7 ;  /* 0x0000000702007986 */ /* 0x000fe2000c101904 */
[----:B-1----:R-:W-:-:S05]  /*0b00*/  IMAD.WIDE.U32 R4, R13, 0x4, R4 ;  /* 0x000000040d047825 */ /* 0x002fca00078e0004 */
[----:B------:R-:W2:Y:S02]  /*0b10*/  LDG.E R9, desc[UR4][R4.64] ;  /* 0x0000000404097981 */ /* 0x000ea4000c1e1900 */
[----:B--2---:R-:W-:-:S05]  /*0b20*/  FADD R9, R6, R9 ;  /* 0x0000000906097221 */ /* 0x004fca0000000000 */
[----:B------:R-:W-:Y:S01]  /*0b30*/  STG.E desc[UR4][R4.64], R9 ;  /* 0x0000000904007986 */ /* 0x000fe2000c101904 */
[----:B------:R-:W-:Y:S05]  /*0b40*/  EXIT ;  /* 0x000000000000794d */ /* 0x000fea0003800000 */
.L_x_10:
        /* <DEDUP_REMOVED lines=11> */
.L_x_14:


//--------------------- .text._Z9ld_globalPfPj    --------------------------
	.section	.text._Z9ld_globalPfPj,"ax",@progbits
	.align	128
        .global         _Z9ld_globalPfPj
        .type           _Z9ld_globalPfPj,@function
        .size           _Z9ld_globalPfPj,(.L_x_15 - _Z9ld_globalPfPj)
        .other          _Z9ld_globalPfPj,@"STO_CUDA_ENTRY STV_DEFAULT"
_Z9ld_globalPfPj:
.text._Z9ld_globalPfPj:
        /* <DEDUP_REMOVED lines=8> */
[----:B0-----:R-:W3:Y:S04]  /*0080*/  LDG.E.STRONG.SM R16, desc[UR4][R8.64] ;  /* 0x0000000408107981 */ /* 0x001ee8000c1eb900 */
[----:B------:R-:W4:Y:S04]  /*0090*/  LDG.E.STRONG.SM R17, desc[UR4][R8.64+0x4] ;  /* 0x0000040408117981 */ /* 0x000f28000c1eb900 */
[----:B------:R-:W5:Y:S04]  /*00a0*/  LDG.E.STRONG.SM R18, desc[UR4][R8.64+0x8] ;  /* 0x0000080408127981 */ /* 0x000f68000c1eb900 */
[----:B------:R-:W5:Y:S04]  /*00b0*/  LDG.E.STRONG.SM R19, desc[UR4][R8.64+0xc] ;  /* 0x00000c0408137981 */ /* 0x000f68000c1eb900 */
[----:B--2---:R-:W2:Y:S04]  /*00c0*/  LDG.E.STRONG.SM R24, desc[UR4][R2.64+0x10] ;  /* 0x0000100402187981 */ /* 0x004ea8000c1eb900 */
[----:B------:R-:W2:Y:S04]  /*00d0*/  LDG.E.STRONG.SM R25, desc[UR4][R2.64+0x14] ;  /* 0x0000140402197981 */ /* 0x000ea8000c1eb900 */
        /* <DEDUP_REMOVED lines=15> */
[----:B------:R-:W2:Y:S01]  /*01d0*/  LDG.E.STRONG.SM R15, desc[UR4][R2.64+0x54] ;  /* 0x00005404020f7981 */ /* 0x000ea2000c1eb900 */
[----:B---3--:R-:W-:-:S03]  /*01e0*/  FADD R20, RZ, R16 ;  /* 0x00000010ff147221 */ /* 0x008fc60000000000 */
[----:B------:R-:W3:Y:S01]  /*01f0*/  LDG.E.STRONG.SM R16, desc[UR4][R2.64+0x58] ;  /* 0x0000580402107981 */ /* 0x000ee2000c1eb900 */
[----:B----4-:R-:W-:-:S03]  /*0200*/  FADD R27, R17, R20 ;  /* 0x00000014111b7221 */ /* 0x010fc60000000000 */
[----:B------:R-:W4:Y:S01]  /*0210*/  LDG.E.STRONG.SM R17, desc[UR4][R2.64+0x5c] ;  /* 0x00005c0402117981 */ /* 0x000f22000c1eb900 */
[----:B-----5:R-:W-:-:S03]  /*0220*/  FADD R20, R18, R27 ;  /* 0x0000001b12147221 */ /* 0x020fc60000000000 */
[----:B------:R-:W5:Y:S01]  /*0230*/  LDG.E.STRONG.SM R18, desc[UR4][R2.64+0x60] ;  /* 0x0000600402127981 */ /* 0x000f62000c1eb900 */
[----:B------:R-:W-:-:S03]  /*0240*/  FADD R27, R19, R20 ;  /* 0x00000014131b7221 */ /* 0x000fc60000000000 */
[----:B------:R-:W5:Y:S04]  /*0250*/  LDG.E.STRONG.SM R19, desc[UR4][R2.64+0x64] ;  /* 0x0000640402137981 */ /* 0x000f68000c1eb900 */
[----:B------:R-:W5:Y:S01]  /*0260*/  LDG.E.STRONG.SM R20, desc[UR4][R2.64+0x68] ;  /* 0x0000680402147981 */ /* 0x000f62000c1eb900 */
[----:B--2---:R-:W-:-:S03]  /*0270*/  FADD R26, R27, R24 ;  /* 0x000000181b1a7221 */ /* 0x004fc60000000000 */
[----:B------:R-:W2:Y:S01]  /*0280*/  LDG.E.STRONG.SM R24, desc[UR4][R2.64+0x6c] ;  /* 0x00006c0402187981 */ /* 0x000ea2000c1eb900 */
[----:B------:R-:W-:-:S03]  /*0290*/  FADD R26, R25, R26 ;  /* 0x0000001a191a7221 */ /* 0x000fc60000000000 */
        /* <DEDUP_REMOVED lines=33> */
[----:B---3--:R-:W-:-:S03]  /*04b0*/  FADD R26, R16, R27 ;  /* 0x0000001b101a7221 */ /* 0x008fc60000000000 */
[----:B------:R-:W3:Y:S01]  /*04c0*/  LDG.E.STRONG.SM R16, desc[UR4][R2.64+0xb4] ;  /* 0x0000b40402107981 */ /* 0x000ee2000c1eb900 */
[----:B----4-:R-:W-:-:S03]  /*04d0*/  FADD R27, R17, R26 ;  /* 0x0000001a111b7221 */ /* 0x010fc60000000000 */
[----:B------:R-:W4:Y:S01]  /*04e0*/  LDG.E.STRONG.SM R17, desc[UR4][R2.64+0xb8] ;  /* 0x0000b80402117981 */ /* 0x000f22000c1eb900 */
[----:B-----5:R-:W-:-:S03]  /*04f0*/  FADD R26, R27, R18 ;  /* 0x000000121b1a7221 */ /* 0x020fc60000000000 */
[----:B------:R-:W5:Y:S01]  /*0500*/  LDG.E.STRONG.SM R18, desc[UR4][R2.64+0xbc] ;  /* 0x0000bc0402127981 */ /* 0x000f62000c1eb900 */
[----:B------:R-:W-:-:S03]  /*0510*/  FADD R27, R19, R26 ;  /* 0x0000001a131b7221 */ /* 0x000fc60000000000 */
[----:B------:R-:W5:Y:S01]  /*0520*/  LDG.E.STRONG.SM R19, desc[UR4][R2.64+0xc0] ;  /* 0x0000c00402137981 */ /* 0x000f62000c1eb900 */
[----:B------:R-:W-:-:S03]  /*0530*/  FADD R27, R20, R27 ;  /* 0x0000001b141b7221 */ /* 0x000fc60000000000 */
        /* <DEDUP_REMOVED lines=154> */
[----:B------:R-:W2:Y:S04]  /*0ee0*/  LDG.E.STRONG.SM R5, desc[UR4][R2.64+0x1f8] ;  /* 0x0001f80402057981 */ /* 0x000ea8000c1eb900 */
[----:B------:R-:W2:Y:S01]  /*0ef0*/  LDG.E.STRONG.SM R26, desc[UR4][R2.64+0x1fc] ;  /* 0x0001fc04021a7981 */ /* 0x000ea2000c1eb900 */
[----:B------:R-:W-:-:S04]  /*0f00*/  FADD R6, R27, R6 ;  /* 0x000000061b067221 */ /* 0x000fc80000000000 */
[----:B------:R-:W-:-:S04]  /*0f10*/  FADD R7, R7, R6 ;  /* 0x0000000607077221 */ /* 0x000fc80000000000 */
[----:B------:R-:W-:-:S04]  /*0f20*/  FADD R8, R8, R7 ;  /* 0x0000000708087221 */ /* 0x000fc80000000000 */
[----:B------:R-:W-:-:S04]  /*0f30*/  FADD R9, R9, R8 ;  /* 0x0000000809097221 */ /* 0x000fc80000000000 */
[----:B------:R-:W-:Y:S02]  /*0f40*/  FADD R10, R9, R10 ;  /* 0x0000000a090a7221 */ /* 0x000fe40000000000 */
[----:B------:R-:W0:Y:S02]  /*0f50*/  S2R R9, SR_TID.X ;  /* 0x0000000000097919 */ /* 0x000e240000002100 */
[----:B------:R-:W-:-:S04]  /*0f60*/  FADD R11, R11, R10 ;  /* 0x0000000a0b0b7221 */ /* 0x000fc80000000000 */
[----:B------:R-:W-:-:S04]  /*0f70*/  FADD R12, R12, R11 ;  /* 0x0000000b0c0c7221 */ /* 0x000fc80000000000 */
[----:B------:R-:W-:-:S04]  /*0f80*/  FADD R13, R13, R12 ;  /* 0x0000000c0d0d7221 */ /* 0x000fc80000000000 */
[----:B------:R-:W-:-:S04]  /*0f90*/  FADD R14, R13, R14 ;  /* 0x0000000e0d0e7221 */ /* 0x000fc80000000000 */
[----:B------:R-:W-:Y:S01]  /*0fa0*/  FADD R15, R15, R14 ;  /* 0x0000000e0f0f7221 */ /* 0x000fe20000000000 */
[----:B------:R-:W-:Y:S03]  /*0fb0*/  BAR.SYNC.DEFER_BLOCKING 0x0 ;  /* 0x0000000000007b1d */ /* 0x000fe60000010000 */
[----:B---3--:R-:W-:-:S04]  /*0fc0*/  FADD R16, R16, R15 ;  /* 0x0000000f10107221 */ /* 0x008fc80000000000 */
[----:B----4-:R-:W-:-:S04]  /*0fd0*/  FADD R17, R17, R16 ;  /* 0x0000001011117221 */ /* 0x010fc80000000000 */
[----:B-----5:R-:W-:-:S04]  /*0fe0*/  FADD R18, R17, R18 ;  /* 0x0000001211127221 */ /* 0x020fc80000000000 */
[----:B------:R-:W-:-:S04]  /*0ff0*/  FADD R19, R19, R18 ;  /* 0x0000001213137221 */ /* 0x000fc80000000000 */
[----:B------:R-:W-:-:S04]  /*1000*/  FADD R19, R20, R19 ;  /* 0x0000001314137221 */ /* 0x000fc80000000000 */
[----:B--2---:R-:W-:-:S04]  /*1010*/  FADD R24, R24, R19 ;  /* 0x0000001318187221 */ /* 0x004fc80000000000 */
        /* <DEDUP_REMOVED lines=19> */
.L_x_11:
        /* <DEDUP_REMOVED lines=11> */
.L_x_15:


//--------------------- .nv.shared.reserved.0     --------------------------
	.section	.nv.shared.reserved.0,"aw",@nobits
	.weak		__nv_reservedSMEM_offset_0_alias
	.size		__nv_reservedSMEM_offset_0_alias, 0, 64
	.other		__nv_reservedSMEM_offset_0_alias,@"STO_CUDA_RESERVED_SHARED STV_DEFAULT"
__nv_reservedSMEM_offset_0_alias:
	.zero		0
	.zero		64


//--------------------- .nv.constant0._Z17ld_global_v4_massPfPjm --------------------------
	.section	.nv.constant0._Z17ld_global_v4_massPfPjm,"a",@progbits
	.sectionflags	@""
	.align	4
.nv.constant0._Z17ld_global_v4_massPfPjm:
	.zero		920


//--------------------- .nv.constant0._Z14ld_global_massPfPjm --------------------------
	.section	.nv.constant0._Z14ld_global_massPfPjm,"a",@progbits
	.sectionflags	@""
	.align	4
.nv.constant0._Z14ld_global_massPfPjm:
	.zero		920


//--------------------- .nv.constant0._Z12ld_global_v4PfPj --------------------------
	.section	.nv.constant0._Z12ld_global_v4PfPj,"a",@progbits
	.sectionflags	@""
	.align	4
.nv.constant0._Z12ld_global_v4PfPj:
	.zero		912


//--------------------- .nv.constant0._Z9ld_globalPfPj --------------------------
	.section	.nv.constant0._Z9ld_globalPfPj,"a",@progbits
	.sectionflags	@""
	.align	4
.nv.constant0._Z9ld_globalPfPj:
	.zero		912


//--------------------- SYMBOLS --------------------------

	.type		.nv.reservedSmem.offset0,@object
	.size		.nv.reservedSmem.offset0,0x4
